//
// Generated by NVIDIA NVVM Compiler
//
// Compiler Build ID: CL-36424714
// Cuda compilation tools, release 13.0, V13.0.88
// Based on NVVM 20.0.0
//

.version 9.0
.target sm_100
.address_size 64

	// .globl	_Z26safe_softmax_f32_f32_naiveILi8EEvPfiiS0_
.extern .shared .align 16 .b8 s_row[];

.visible .entry _Z26safe_softmax_f32_f32_naiveILi8EEvPfiiS0_(
	.param .u64 .ptr .align 1 _Z26safe_softmax_f32_f32_naiveILi8EEvPfiiS0__param_0,
	.param .u32 _Z26safe_softmax_f32_f32_naiveILi8EEvPfiiS0__param_1,
	.param .u32 _Z26safe_softmax_f32_f32_naiveILi8EEvPfiiS0__param_2,
	.param .u64 .ptr .align 1 _Z26safe_softmax_f32_f32_naiveILi8EEvPfiiS0__param_3
)
{
	.reg .pred 	%p<33>;
	.reg .b32 	%r<164>;
	.reg .b32 	%f<382>;
	.reg .b64 	%rd<31>;

	ld.param.u64 	%rd7, [_Z26safe_softmax_f32_f32_naiveILi8EEvPfiiS0__param_0];
	ld.param.u32 	%r59, [_Z26safe_softmax_f32_f32_naiveILi8EEvPfiiS0__param_2];
	ld.param.u64 	%rd8, [_Z26safe_softmax_f32_f32_naiveILi8EEvPfiiS0__param_3];
	cvta.to.global.u64 	%rd1, %rd8;
	cvta.to.global.u64 	%rd2, %rd7;
	mov.u32 	%r60, %tid.x;
	shr.u32 	%r61, %r60, 5;
	and.b32  	%r161, %r60, 31;
	mov.u32 	%r62, %ctaid.x;
	shl.b32 	%r63, %r62, 3;
	add.s32 	%r2, %r63, %r61;
	setp.ge.s32 	%p1, %r161, %r59;
	mov.f32 	%f373, 0fFF7FFFFF;
	@%p1 bra 	$L__BB0_13;
	mul.lo.s32 	%r3, %r59, %r2;
	not.b32 	%r64, %r161;
	add.s32 	%r65, %r59, %r64;
	shr.u32 	%r66, %r65, 5;
	add.s32 	%r4, %r66, 1;
	and.b32  	%r5, %r4, 15;
	setp.lt.u32 	%p2, %r65, 480;
	mov.f32 	%f373, 0fFF7FFFFF;
	mov.u32 	%r152, %r161;
	@%p2 bra 	$L__BB0_4;
	and.b32  	%r67, %r4, 268435440;
	neg.s32 	%r151, %r67;
	add.s64 	%rd3, %rd2, 1024;
	add.s32 	%r150, %r3, %r161;
	mov.f32 	%f373, 0fFF7FFFFF;
	mov.u32 	%r152, %r161;
$L__BB0_3:
	.pragma "nounroll";
	mul.wide.s32 	%rd9, %r150, 4;
	add.s64 	%rd10, %rd3, %rd9;
	ld.global.f32 	%f32, [%rd10+-1024];
	max.f32 	%f33, %f373, %f32;
	ld.global.f32 	%f34, [%rd10+-896];
	max.f32 	%f35, %f33, %f34;
	ld.global.f32 	%f36, [%rd10+-768];
	max.f32 	%f37, %f35, %f36;
	ld.global.f32 	%f38, [%rd10+-640];
	max.f32 	%f39, %f37, %f38;
	ld.global.f32 	%f40, [%rd10+-512];
	max.f32 	%f41, %f39, %f40;
	ld.global.f32 	%f42, [%rd10+-384];
	max.f32 	%f43, %f41, %f42;
	ld.global.f32 	%f44, [%rd10+-256];
	max.f32 	%f45, %f43, %f44;
	ld.global.f32 	%f46, [%rd10+-128];
	max.f32 	%f47, %f45, %f46;
	ld.global.f32 	%f48, [%rd10];
	max.f32 	%f49, %f47, %f48;
	ld.global.f32 	%f50, [%rd10+128];
	max.f32 	%f51, %f49, %f50;
	ld.global.f32 	%f52, [%rd10+256];
	max.f32 	%f53, %f51, %f52;
	ld.global.f32 	%f54, [%rd10+384];
	max.f32 	%f55, %f53, %f54;
	ld.global.f32 	%f56, [%rd10+512];
	max.f32 	%f57, %f55, %f56;
	ld.global.f32 	%f58, [%rd10+640];
	max.f32 	%f59, %f57, %f58;
	ld.global.f32 	%f60, [%rd10+768];
	max.f32 	%f61, %f59, %f60;
	ld.global.f32 	%f62, [%rd10+896];
	max.f32 	%f373, %f61, %f62;
	add.s32 	%r152, %r152, 512;
	add.s32 	%r151, %r151, 16;
	add.s32 	%r150, %r150, 512;
	setp.eq.s32 	%p3, %r151, 0;
	@%p3 bra 	$L__BB0_4;
	bra.uni 	$L__BB0_3;
$L__BB0_4:
	setp.eq.s32 	%p4, %r5, 0;
	@%p4 bra 	$L__BB0_13;
	and.b32  	%r9, %r4, 7;
	setp.lt.u32 	%p5, %r5, 8;
	@%p5 bra 	$L__BB0_7;
	add.s32 	%r68, %r152, %r3;
	mul.wide.s32 	%rd11, %r68, 4;
	add.s64 	%rd12, %rd2, %rd11;
	ld.global.f32 	%f64, [%rd12];
	max.f32 	%f65, %f373, %f64;
	ld.global.f32 	%f66, [%rd12+128];
	max.f32 	%f67, %f65, %f66;
	ld.global.f32 	%f68, [%rd12+256];
	max.f32 	%f69, %f67, %f68;
	ld.global.f32 	%f70, [%rd12+384];
	max.f32 	%f71, %f69, %f70;
	ld.global.f32 	%f72, [%rd12+512];
	max.f32 	%f73, %f71, %f72;
	ld.global.f32 	%f74, [%rd12+640];
	max.f32 	%f75, %f73, %f74;
	ld.global.f32 	%f76, [%rd12+768];
	max.f32 	%f77, %f75, %f76;
	ld.global.f32 	%f78, [%rd12+896];
	max.f32 	%f373, %f77, %f78;
	add.s32 	%r152, %r152, 256;
$L__BB0_7:
	setp.eq.s32 	%p6, %r9, 0;
	@%p6 bra 	$L__BB0_13;
	and.b32  	%r12, %r4, 3;
	setp.lt.u32 	%p7, %r9, 4;
	@%p7 bra 	$L__BB0_10;
	add.s32 	%r69, %r152, %r3;
	mul.wide.s32 	%rd13, %r69, 4;
	add.s64 	%rd14, %rd2, %rd13;
	ld.global.f32 	%f80, [%rd14];
	max.f32 	%f81, %f373, %f80;
	ld.global.f32 	%f82, [%rd14+128];
	max.f32 	%f83, %f81, %f82;
	ld.global.f32 	%f84, [%rd14+256];
	max.f32 	%f85, %f83, %f84;
	ld.global.f32 	%f86, [%rd14+384];
	max.f32 	%f373, %f85, %f86;
	add.s32 	%r152, %r152, 128;
$L__BB0_10:
	setp.eq.s32 	%p8, %r12, 0;
	@%p8 bra 	$L__BB0_13;
	add.s32 	%r149, %r152, %r3;
	neg.s32 	%r148, %r12;
$L__BB0_12:
	.pragma "nounroll";
	mul.wide.s32 	%rd15, %r149, 4;
	add.s64 	%rd16, %rd2, %rd15;
	ld.global.f32 	%f87, [%rd16];
	max.f32 	%f373, %f373, %f87;
	add.s32 	%r149, %r149, 32;
	add.s32 	%r148, %r148, 1;
	setp.eq.s32 	%p9, %r148, 0;
	@%p9 bra 	$L__BB0_13;
	bra.uni 	$L__BB0_12;
$L__BB0_13:
	setp.lt.s32 	%p10, %r161, %r59;
	mov.b32 	%r70, %f373;
	shfl.sync.bfly.b32	%r71|%p11, %r70, 16, 31, -1;
	mov.b32 	%f89, %r71;
	max.f32 	%f90, %f373, %f89;
	mov.b32 	%r72, %f90;
	shfl.sync.bfly.b32	%r73|%p12, %r72, 8, 31, -1;
	mov.b32 	%f91, %r73;
	max.f32 	%f92, %f90, %f91;
	mov.b32 	%r74, %f92;
	shfl.sync.bfly.b32	%r75|%p13, %r74, 4, 31, -1;
	mov.b32 	%f93, %r75;
	max.f32 	%f94, %f92, %f93;
	mov.b32 	%r76, %f94;
	shfl.sync.bfly.b32	%r77|%p14, %r76, 2, 31, -1;
	mov.b32 	%f95, %r77;
	max.f32 	%f96, %f94, %f95;
	mov.b32 	%r78, %f96;
	shfl.sync.bfly.b32	%r79|%p15, %r78, 1, 31, -1;
	mov.b32 	%f97, %r79;
	max.f32 	%f14, %f96, %f97;
	mov.f32 	%f381, 0f00000000;
	@%p10 bra 	$L__BB0_14;
	bra.uni 	$L__BB0_25;
$L__BB0_14:
	mul.lo.s32 	%r27, %r59, %r2;
	not.b32 	%r80, %r161;
	add.s32 	%r28, %r59, %r80;
	shr.u32 	%r81, %r28, 5;
	add.s32 	%r29, %r81, 1;
	and.b32  	%r30, %r29, 7;
	setp.lt.u32 	%p16, %r28, 224;
	mov.f32 	%f381, 0f00000000;
	mov.u32 	%r158, %r161;
	@%p16 bra 	$L__BB0_17;
	and.b32  	%r82, %r29, 268435448;
	neg.s32 	%r157, %r82;
	add.s64 	%rd4, %rd2, 512;
	add.s32 	%r156, %r27, %r161;
	mov.f32 	%f381, 0f00000000;
	mov.u32 	%r158, %r161;
$L__BB0_16:
	.pragma "nounroll";
	mul.wide.s32 	%rd17, %r156, 4;
	add.s64 	%rd18, %rd4, %rd17;
	ld.global.f32 	%f101, [%rd18+-512];
	sub.f32 	%f102, %f101, %f14;
	fma.rn.f32 	%f103, %f102, 0f3BBB989D, 0f3F000000;
	cvt.sat.f32.f32 	%f104, %f103;
	mov.f32 	%f105, 0f4B400001;
	mov.f32 	%f106, 0f437C0000;
	fma.rm.f32 	%f107, %f104, %f106, %f105;
	add.f32 	%f108, %f107, 0fCB40007F;
	neg.f32 	%f109, %f108;
	fma.rn.f32 	%f110, %f102, 0f3FB8AA3B, %f109;
	fma.rn.f32 	%f111, %f102, 0f32A57060, %f110;
	mov.b32 	%r83, %f107;
	shl.b32 	%r84, %r83, 23;
	mov.b32 	%f112, %r84;
	ex2.approx.ftz.f32 	%f113, %f111;
	fma.rn.f32 	%f114, %f113, %f112, %f381;
	ld.global.f32 	%f115, [%rd18+-384];
	sub.f32 	%f116, %f115, %f14;
	fma.rn.f32 	%f117, %f116, 0f3BBB989D, 0f3F000000;
	cvt.sat.f32.f32 	%f118, %f117;
	fma.rm.f32 	%f119, %f118, %f106, %f105;
	add.f32 	%f120, %f119, 0fCB40007F;
	neg.f32 	%f121, %f120;
	fma.rn.f32 	%f122, %f116, 0f3FB8AA3B, %f121;
	fma.rn.f32 	%f123, %f116, 0f32A57060, %f122;
	mov.b32 	%r85, %f119;
	shl.b32 	%r86, %r85, 23;
	mov.b32 	%f124, %r86;
	ex2.approx.ftz.f32 	%f125, %f123;
	fma.rn.f32 	%f126, %f125, %f124, %f114;
	ld.global.f32 	%f127, [%rd18+-256];
	sub.f32 	%f128, %f127, %f14;
	fma.rn.f32 	%f129, %f128, 0f3BBB989D, 0f3F000000;
	cvt.sat.f32.f32 	%f130, %f129;
	fma.rm.f32 	%f131, %f130, %f106, %f105;
	add.f32 	%f132, %f131, 0fCB40007F;
	neg.f32 	%f133, %f132;
	fma.rn.f32 	%f134, %f128, 0f3FB8AA3B, %f133;
	fma.rn.f32 	%f135, %f128, 0f32A57060, %f134;
	mov.b32 	%r87, %f131;
	shl.b32 	%r88, %r87, 23;
	mov.b32 	%f136, %r88;
	ex2.approx.ftz.f32 	%f137, %f135;
	fma.rn.f32 	%f138, %f137, %f136, %f126;
	ld.global.f32 	%f139, [%rd18+-128];
	sub.f32 	%f140, %f139, %f14;
	fma.rn.f32 	%f141, %f140, 0f3BBB989D, 0f3F000000;
	cvt.sat.f32.f32 	%f142, %f141;
	fma.rm.f32 	%f143, %f142, %f106, %f105;
	add.f32 	%f144, %f143, 0fCB40007F;
	neg.f32 	%f145, %f144;
	fma.rn.f32 	%f146, %f140, 0f3FB8AA3B, %f145;
	fma.rn.f32 	%f147, %f140, 0f32A57060, %f146;
	mov.b32 	%r89, %f143;
	shl.b32 	%r90, %r89, 23;
	mov.b32 	%f148, %r90;
	ex2.approx.ftz.f32 	%f149, %f147;
	fma.rn.f32 	%f150, %f149, %f148, %f138;
	ld.global.f32 	%f151, [%rd18];
	sub.f32 	%f152, %f151, %f14;
	fma.rn.f32 	%f153, %f152, 0f3BBB989D, 0f3F000000;
	cvt.sat.f32.f32 	%f154, %f153;
	fma.rm.f32 	%f155, %f154, %f106, %f105;
	add.f32 	%f156, %f155, 0fCB40007F;
	neg.f32 	%f157, %f156;
	fma.rn.f32 	%f158, %f152, 0f3FB8AA3B, %f157;
	fma.rn.f32 	%f159, %f152, 0f32A57060, %f158;
	mov.b32 	%r91, %f155;
	shl.b32 	%r92, %r91, 23;
	mov.b32 	%f160, %r92;
	ex2.approx.ftz.f32 	%f161, %f159;
	fma.rn.f32 	%f162, %f161, %f160, %f150;
	ld.global.f32 	%f163, [%rd18+128];
	sub.f32 	%f164, %f163, %f14;
	fma.rn.f32 	%f165, %f164, 0f3BBB989D, 0f3F000000;
	cvt.sat.f32.f32 	%f166, %f165;
	fma.rm.f32 	%f167, %f166, %f106, %f105;
	add.f32 	%f168, %f167, 0fCB40007F;
	neg.f32 	%f169, %f168;
	fma.rn.f32 	%f170, %f164, 0f3FB8AA3B, %f169;
	fma.rn.f32 	%f171, %f164, 0f32A57060, %f170;
	mov.b32 	%r93, %f167;
	shl.b32 	%r94, %r93, 23;
	mov.b32 	%f172, %r94;
	ex2.approx.ftz.f32 	%f173, %f171;
	fma.rn.f32 	%f174, %f173, %f172, %f162;
	ld.global.f32 	%f175, [%rd18+256];
	sub.f32 	%f176, %f175, %f14;
	fma.rn.f32 	%f177, %f176, 0f3BBB989D, 0f3F000000;
	cvt.sat.f32.f32 	%f178, %f177;
	fma.rm.f32 	%f179, %f178, %f106, %f105;
	add.f32 	%f180, %f179, 0fCB40007F;
	neg.f32 	%f181, %f180;
	fma.rn.f32 	%f182, %f176, 0f3FB8AA3B, %f181;
	fma.rn.f32 	%f183, %f176, 0f32A57060, %f182;
	mov.b32 	%r95, %f179;
	shl.b32 	%r96, %r95, 23;
	mov.b32 	%f184, %r96;
	ex2.approx.ftz.f32 	%f185, %f183;
	fma.rn.f32 	%f186, %f185, %f184, %f174;
	ld.global.f32 	%f187, [%rd18+384];
	sub.f32 	%f188, %f187, %f14;
	fma.rn.f32 	%f189, %f188, 0f3BBB989D, 0f3F000000;
	cvt.sat.f32.f32 	%f190, %f189;
	fma.rm.f32 	%f191, %f190, %f106, %f105;
	add.f32 	%f192, %f191, 0fCB40007F;
	neg.f32 	%f193, %f192;
	fma.rn.f32 	%f194, %f188, 0f3FB8AA3B, %f193;
	fma.rn.f32 	%f195, %f188, 0f32A57060, %f194;
	mov.b32 	%r97, %f191;
	shl.b32 	%r98, %r97, 23;
	mov.b32 	%f196, %r98;
	ex2.approx.ftz.f32 	%f197, %f195;
	fma.rn.f32 	%f381, %f197, %f196, %f186;
	add.s32 	%r158, %r158, 256;
	add.s32 	%r157, %r157, 8;
	add.s32 	%r156, %r156, 256;
	setp.eq.s32 	%p17, %r157, 0;
	@%p17 bra 	$L__BB0_17;
	bra.uni 	$L__BB0_16;
$L__BB0_17:
	setp.eq.s32 	%p18, %r30, 0;
	@%p18 bra 	$L__BB0_25;
	setp.lt.u32 	%p19, %r30, 4;
	@%p19 bra 	$L__BB0_20;
	add.s32 	%r99, %r158, %r27;
	mul.wide.s32 	%rd19, %r99, 4;
	add.s64 	%rd20, %rd2, %rd19;
	ld.global.f32 	%f199, [%rd20];
	sub.f32 	%f200, %f199, %f14;
	fma.rn.f32 	%f201, %f200, 0f3BBB989D, 0f3F000000;
	cvt.sat.f32.f32 	%f202, %f201;
	mov.f32 	%f203, 0f4B400001;
	mov.f32 	%f204, 0f437C0000;
	fma.rm.f32 	%f205, %f202, %f204, %f203;
	add.f32 	%f206, %f205, 0fCB40007F;
	neg.f32 	%f207, %f206;
	fma.rn.f32 	%f208, %f200, 0f3FB8AA3B, %f207;
	fma.rn.f32 	%f209, %f200, 0f32A57060, %f208;
	mov.b32 	%r100, %f205;
	shl.b32 	%r101, %r100, 23;
	mov.b32 	%f210, %r101;
	ex2.approx.ftz.f32 	%f211, %f209;
	fma.rn.f32 	%f212, %f211, %f210, %f381;
	ld.global.f32 	%f213, [%rd20+128];
	sub.f32 	%f214, %f213, %f14;
	fma.rn.f32 	%f215, %f214, 0f3BBB989D, 0f3F000000;
	cvt.sat.f32.f32 	%f216, %f215;
	fma.rm.f32 	%f217, %f216, %f204, %f203;
	add.f32 	%f218, %f217, 0fCB40007F;
	neg.f32 	%f219, %f218;
	fma.rn.f32 	%f220, %f214, 0f3FB8AA3B, %f219;
	fma.rn.f32 	%f221, %f214, 0f32A57060, %f220;
	mov.b32 	%r102, %f217;
	shl.b32 	%r103, %r102, 23;
	mov.b32 	%f222, %r103;
	ex2.approx.ftz.f32 	%f223, %f221;
	fma.rn.f32 	%f224, %f223, %f222, %f212;
	ld.global.f32 	%f225, [%rd20+256];
	sub.f32 	%f226, %f225, %f14;
	fma.rn.f32 	%f227, %f226, 0f3BBB989D, 0f3F000000;
	cvt.sat.f32.f32 	%f228, %f227;
	fma.rm.f32 	%f229, %f228, %f204, %f203;
	add.f32 	%f230, %f229, 0fCB40007F;
	neg.f32 	%f231, %f230;
	fma.rn.f32 	%f232, %f226, 0f3FB8AA3B, %f231;
	fma.rn.f32 	%f233, %f226, 0f32A57060, %f232;
	mov.b32 	%r104, %f229;
	shl.b32 	%r105, %r104, 23;
	mov.b32 	%f234, %r105;
	ex2.approx.ftz.f32 	%f235, %f233;
	fma.rn.f32 	%f236, %f235, %f234, %f224;
	ld.global.f32 	%f237, [%rd20+384];
	sub.f32 	%f238, %f237, %f14;
	fma.rn.f32 	%f239, %f238, 0f3BBB989D, 0f3F000000;
	cvt.sat.f32.f32 	%f240, %f239;
	fma.rm.f32 	%f241, %f240, %f204, %f203;
	add.f32 	%f242, %f241, 0fCB40007F;
	neg.f32 	%f243, %f242;
	fma.rn.f32 	%f244, %f238, 0f3FB8AA3B, %f243;
	fma.rn.f32 	%f245, %f238, 0f32A57060, %f244;
	mov.b32 	%r106, %f241;
	shl.b32 	%r107, %r106, 23;
	mov.b32 	%f246, %r107;
	ex2.approx.ftz.f32 	%f247, %f245;
	fma.rn.f32 	%f381, %f247, %f246, %f236;
	add.s32 	%r158, %r158, 128;
$L__BB0_20:
	and.b32  	%r108, %r29, 3;
	setp.eq.s32 	%p20, %r108, 0;
	@%p20 bra 	$L__BB0_25;
	setp.eq.s32 	%p21, %r108, 1;
	@%p21 bra 	$L__BB0_23;
	add.s32 	%r109, %r158, %r27;
	mul.wide.s32 	%rd21, %r109, 4;
	add.s64 	%rd22, %rd2, %rd21;
	ld.global.f32 	%f249, [%rd22];
	sub.f32 	%f250, %f249, %f14;
	fma.rn.f32 	%f251, %f250, 0f3BBB989D, 0f3F000000;
	cvt.sat.f32.f32 	%f252, %f251;
	mov.f32 	%f253, 0f4B400001;
	mov.f32 	%f254, 0f437C0000;
	fma.rm.f32 	%f255, %f252, %f254, %f253;
	add.f32 	%f256, %f255, 0fCB40007F;
	neg.f32 	%f257, %f256;
	fma.rn.f32 	%f258, %f250, 0f3FB8AA3B, %f257;
	fma.rn.f32 	%f259, %f250, 0f32A57060, %f258;
	mov.b32 	%r110, %f255;
	shl.b32 	%r111, %r110, 23;
	mov.b32 	%f260, %r111;
	ex2.approx.ftz.f32 	%f261, %f259;
	fma.rn.f32 	%f262, %f261, %f260, %f381;
	ld.global.f32 	%f263, [%rd22+128];
	sub.f32 	%f264, %f263, %f14;
	fma.rn.f32 	%f265, %f264, 0f3BBB989D, 0f3F000000;
	cvt.sat.f32.f32 	%f266, %f265;
	fma.rm.f32 	%f267, %f266, %f254, %f253;
	add.f32 	%f268, %f267, 0fCB40007F;
	neg.f32 	%f269, %f268;
	fma.rn.f32 	%f270, %f264, 0f3FB8AA3B, %f269;
	fma.rn.f32 	%f271, %f264, 0f32A57060, %f270;
	mov.b32 	%r112, %f267;
	shl.b32 	%r113, %r112, 23;
	mov.b32 	%f272, %r113;
	ex2.approx.ftz.f32 	%f273, %f271;
	fma.rn.f32 	%f381, %f273, %f272, %f262;
	add.s32 	%r158, %r158, 64;
$L__BB0_23:
	and.b32  	%r114, %r28, 32;
	setp.ne.s32 	%p22, %r114, 0;
	@%p22 bra 	$L__BB0_25;
	add.s32 	%r115, %r158, %r27;
	mul.wide.s32 	%rd23, %r115, 4;
	add.s64 	%rd24, %rd2, %rd23;
	ld.global.f32 	%f274, [%rd24];
	sub.f32 	%f275, %f274, %f14;
	fma.rn.f32 	%f276, %f275, 0f3BBB989D, 0f3F000000;
	cvt.sat.f32.f32 	%f277, %f276;
	mov.f32 	%f278, 0f4B400001;
	mov.f32 	%f279, 0f437C0000;
	fma.rm.f32 	%f280, %f277, %f279, %f278;
	add.f32 	%f281, %f280, 0fCB40007F;
	neg.f32 	%f282, %f281;
	fma.rn.f32 	%f283, %f275, 0f3FB8AA3B, %f282;
	fma.rn.f32 	%f284, %f275, 0f32A57060, %f283;
	mov.b32 	%r116, %f280;
	shl.b32 	%r117, %r116, 23;
	mov.b32 	%f285, %r117;
	ex2.approx.ftz.f32 	%f286, %f284;
	fma.rn.f32 	%f381, %f286, %f285, %f381;
$L__BB0_25:
	setp.lt.s32 	%p23, %r161, %r59;
	mov.b32 	%r118, %f381;
	shfl.sync.bfly.b32	%r119|%p24, %r118, 16, 31, -1;
	mov.b32 	%f287, %r119;
	add.f32 	%f288, %f381, %f287;
	mov.b32 	%r120, %f288;
	shfl.sync.bfly.b32	%r121|%p25, %r120, 8, 31, -1;
	mov.b32 	%f289, %r121;
	add.f32 	%f290, %f288, %f289;
	mov.b32 	%r122, %f290;
	shfl.sync.bfly.b32	%r123|%p26, %r122, 4, 31, -1;
	mov.b32 	%f291, %r123;
	add.f32 	%f292, %f290, %f291;
	mov.b32 	%r124, %f292;
	shfl.sync.bfly.b32	%r125|%p27, %r124, 2, 31, -1;
	mov.b32 	%f293, %r125;
	add.f32 	%f294, %f292, %f293;
	mov.b32 	%r126, %f294;
	shfl.sync.bfly.b32	%r127|%p28, %r126, 1, 31, -1;
	mov.b32 	%f295, %r127;
	add.f32 	%f27, %f294, %f295;
	@%p23 bra 	$L__BB0_26;
	bra.uni 	$L__BB0_32;
$L__BB0_26:
	mul.lo.s32 	%r44, %r59, %r2;
	not.b32 	%r128, %r161;
	add.s32 	%r45, %r59, %r128;
	and.b32  	%r129, %r45, 96;
	setp.eq.s32 	%p29, %r129, 96;
	@%p29 bra 	$L__BB0_29;
	shr.u32 	%r130, %r45, 5;
	add.s32 	%r131, %r130, 1;
	and.b32  	%r132, %r131, 3;
	add.s32 	%r160, %r44, %r161;
	neg.s32 	%r159, %r132;
	shl.b32 	%r133, %r131, 5;
	and.b32  	%r134, %r133, 96;
	or.b32  	%r161, %r134, %r161;
$L__BB0_28:
	.pragma "nounroll";
	mul.wide.s32 	%rd25, %r160, 4;
	add.s64 	%rd26, %rd1, %rd25;
	add.s64 	%rd27, %rd2, %rd25;
	ld.global.f32 	%f296, [%rd27];
	sub.f32 	%f297, %f296, %f14;
	fma.rn.f32 	%f298, %f297, 0f3BBB989D, 0f3F000000;
	cvt.sat.f32.f32 	%f299, %f298;
	mov.f32 	%f300, 0f4B400001;
	mov.f32 	%f301, 0f437C0000;
	fma.rm.f32 	%f302, %f299, %f301, %f300;
	add.f32 	%f303, %f302, 0fCB40007F;
	neg.f32 	%f304, %f303;
	fma.rn.f32 	%f305, %f297, 0f3FB8AA3B, %f304;
	fma.rn.f32 	%f306, %f297, 0f32A57060, %f305;
	mov.b32 	%r135, %f302;
	shl.b32 	%r136, %r135, 23;
	mov.b32 	%f307, %r136;
	ex2.approx.ftz.f32 	%f308, %f306;
	mul.f32 	%f309, %f308, %f307;
	div.rn.f32 	%f310, %f309, %f27;
	st.global.f32 	[%rd26], %f310;
	add.s32 	%r160, %r160, 32;
	add.s32 	%r159, %r159, 1;
	setp.ne.s32 	%p30, %r159, 0;
	@%p30 bra 	$L__BB0_28;
$L__BB0_29:
	setp.lt.u32 	%p31, %r45, 96;
	@%p31 bra 	$L__BB0_32;
	add.s64 	%rd5, %rd2, 256;
	add.s32 	%r162, %r161, %r44;
	add.s64 	%rd6, %rd1, 256;
$L__BB0_31:
	mul.wide.s32 	%rd28, %r162, 4;
	add.s64 	%rd29, %rd5, %rd28;
	add.s64 	%rd30, %rd6, %rd28;
	ld.global.f32 	%f311, [%rd29+-256];
	sub.f32 	%f312, %f311, %f14;
	fma.rn.f32 	%f313, %f312, 0f3BBB989D, 0f3F000000;
	cvt.sat.f32.f32 	%f314, %f313;
	mov.f32 	%f315, 0f4B400001;
	mov.f32 	%f316, 0f437C0000;
	fma.rm.f32 	%f317, %f314, %f316, %f315;
	add.f32 	%f318, %f317, 0fCB40007F;
	neg.f32 	%f319, %f318;
	fma.rn.f32 	%f320, %f312, 0f3FB8AA3B, %f319;
	fma.rn.f32 	%f321, %f312, 0f32A57060, %f320;
	mov.b32 	%r137, %f317;
	shl.b32 	%r138, %r137, 23;
	mov.b32 	%f322, %r138;
	ex2.approx.ftz.f32 	%f323, %f321;
	mul.f32 	%f324, %f323, %f322;
	div.rn.f32 	%f325, %f324, %f27;
	st.global.f32 	[%rd30+-256], %f325;
	ld.global.f32 	%f326, [%rd29+-128];
	sub.f32 	%f327, %f326, %f14;
	fma.rn.f32 	%f328, %f327, 0f3BBB989D, 0f3F000000;
	cvt.sat.f32.f32 	%f329, %f328;
	fma.rm.f32 	%f330, %f329, %f316, %f315;
	add.f32 	%f331, %f330, 0fCB40007F;
	neg.f32 	%f332, %f331;
	fma.rn.f32 	%f333, %f327, 0f3FB8AA3B, %f332;
	fma.rn.f32 	%f334, %f327, 0f32A57060, %f333;
	mov.b32 	%r139, %f330;
	shl.b32 	%r140, %r139, 23;
	mov.b32 	%f335, %r140;
	ex2.approx.ftz.f32 	%f336, %f334;
	mul.f32 	%f337, %f336, %f335;
	div.rn.f32 	%f338, %f337, %f27;
	st.global.f32 	[%rd30+-128], %f338;
	ld.global.f32 	%f339, [%rd29];
	sub.f32 	%f340, %f339, %f14;
	fma.rn.f32 	%f341, %f340, 0f3BBB989D, 0f3F000000;
	cvt.sat.f32.f32 	%f342, %f341;
	fma.rm.f32 	%f343, %f342, %f316, %f315;
	add.f32 	%f344, %f343, 0fCB40007F;
	neg.f32 	%f345, %f344;
	fma.rn.f32 	%f346, %f340, 0f3FB8AA3B, %f345;
	fma.rn.f32 	%f347, %f340, 0f32A57060, %f346;
	mov.b32 	%r141, %f343;
	shl.b32 	%r142, %r141, 23;
	mov.b32 	%f348, %r142;
	ex2.approx.ftz.f32 	%f349, %f347;
	mul.f32 	%f350, %f349, %f348;
	div.rn.f32 	%f351, %f350, %f27;
	st.global.f32 	[%rd30], %f351;
	ld.global.f32 	%f352, [%rd29+128];
	sub.f32 	%f353, %f352, %f14;
	fma.rn.f32 	%f354, %f353, 0f3BBB989D, 0f3F000000;
	cvt.sat.f32.f32 	%f355, %f354;
	fma.rm.f32 	%f356, %f355, %f316, %f315;
	add.f32 	%f357, %f356, 0fCB40007F;
	neg.f32 	%f358, %f357;
	fma.rn.f32 	%f359, %f353, 0f3FB8AA3B, %f358;
	fma.rn.f32 	%f360, %f353, 0f32A57060, %f359;
	mov.b32 	%r143, %f356;
	shl.b32 	%r144, %r143, 23;
	mov.b32 	%f361, %r144;
	ex2.approx.ftz.f32 	%f362, %f360;
	mul.f32 	%f363, %f362, %f361;
	div.rn.f32 	%f364, %f363, %f27;
	st.global.f32 	[%rd30+128], %f364;
	add.s32 	%r161, %r161, 128;
	add.s32 	%r162, %r162, 128;
	setp.lt.s32 	%p32, %r161, %r59;
	@%p32 bra 	$L__BB0_31;
$L__BB0_32:
	ret;

}
	// .globl	_Z29safe_softmax_f32_f32_optimizeILi8EEvPfiiS0_
.visible .entry _Z29safe_softmax_f32_f32_optimizeILi8EEvPfiiS0_(
	.param .u64 .ptr .align 1 _Z29safe_softmax_f32_f32_optimizeILi8EEvPfiiS0__param_0,
	.param .u32 _Z29safe_softmax_f32_f32_optimizeILi8EEvPfiiS0__param_1,
	.param .u32 _Z29safe_softmax_f32_f32_optimizeILi8EEvPfiiS0__param_2,
	.param .u64 .ptr .align 1 _Z29safe_softmax_f32_f32_optimizeILi8EEvPfiiS0__param_3
)
{
	.reg .pred 	%p<34>;
	.reg .b32 	%r<202>;
	.reg .b32 	%f<201>;
	.reg .b64 	%rd<15>;

	ld.param.u64 	%rd5, [_Z29safe_softmax_f32_f32_optimizeILi8EEvPfiiS0__param_0];
	ld.param.u32 	%r87, [_Z29safe_softmax_f32_f32_optimizeILi8EEvPfiiS0__param_2];
	ld.param.u64 	%rd6, [_Z29safe_softmax_f32_f32_optimizeILi8EEvPfiiS0__param_3];
	cvta.to.global.u64 	%rd1, %rd5;
	cvta.to.global.u64 	%rd2, %rd6;
	mov.u32 	%r88, %tid.x;
	and.b32  	%r198, %r88, 31;
	shr.u32 	%r2, %r88, 5;
	mov.u32 	%r89, %ctaid.x;
	shl.b32 	%r90, %r89, 3;
	add.s32 	%r3, %r90, %r2;
	setp.ge.s32 	%p1, %r198, %r87;
	mov.f32 	%f198, 0fFF7FFFFF;
	@%p1 bra 	$L__BB1_19;
	mul.lo.s32 	%r4, %r87, %r3;
	mul.lo.s32 	%r5, %r87, %r2;
	not.b32 	%r91, %r198;
	add.s32 	%r6, %r87, %r91;
	shr.u32 	%r92, %r6, 5;
	add.s32 	%r7, %r92, 1;
	and.b32  	%r8, %r7, 3;
	and.b32  	%r93, %r6, 96;
	setp.eq.s32 	%p2, %r93, 96;
	mov.u32 	%r180, %r198;
	@%p2 bra 	$L__BB1_4;
	add.s32 	%r94, %r5, %r198;
	shl.b32 	%r95, %r94, 2;
	mov.u32 	%r96, s_row;
	add.s32 	%r176, %r96, %r95;
	add.s32 	%r175, %r4, %r198;
	neg.s32 	%r174, %r8;
	shl.b32 	%r97, %r8, 5;
	or.b32  	%r180, %r97, %r198;
$L__BB1_3:
	.pragma "nounroll";
	mul.wide.s32 	%rd7, %r175, 4;
	add.s64 	%rd8, %rd1, %rd7;
	ld.global.f32 	%f24, [%rd8];
	st.shared.f32 	[%r176], %f24;
	add.s32 	%r176, %r176, 128;
	add.s32 	%r175, %r175, 32;
	add.s32 	%r174, %r174, 1;
	setp.ne.s32 	%p3, %r174, 0;
	@%p3 bra 	$L__BB1_3;
$L__BB1_4:
	setp.lt.u32 	%p4, %r6, 96;
	@%p4 bra 	$L__BB1_7;
	add.s64 	%rd3, %rd1, 256;
	add.s32 	%r179, %r180, %r4;
	add.s32 	%r98, %r180, %r5;
	shl.b32 	%r99, %r98, 2;
	mov.u32 	%r100, s_row;
	add.s32 	%r101, %r99, %r100;
	add.s32 	%r178, %r101, 256;
$L__BB1_6:
	mul.wide.s32 	%rd9, %r179, 4;
	add.s64 	%rd10, %rd3, %rd9;
	ld.global.f32 	%f25, [%rd10+-256];
	st.shared.f32 	[%r178+-256], %f25;
	ld.global.f32 	%f26, [%rd10+-128];
	st.shared.f32 	[%r178+-128], %f26;
	ld.global.f32 	%f27, [%rd10];
	st.shared.f32 	[%r178], %f27;
	ld.global.f32 	%f28, [%rd10+128];
	st.shared.f32 	[%r178+128], %f28;
	add.s32 	%r180, %r180, 128;
	add.s32 	%r179, %r179, 128;
	add.s32 	%r178, %r178, 512;
	setp.lt.s32 	%p5, %r180, %r87;
	@%p5 bra 	$L__BB1_6;
$L__BB1_7:
	and.b32  	%r22, %r7, 15;
	setp.lt.u32 	%p6, %r6, 480;
	mov.f32 	%f198, 0fFF7FFFFF;
	mov.u32 	%r188, %r198;
	@%p6 bra 	$L__BB1_10;
	and.b32  	%r102, %r7, 268435440;
	neg.s32 	%r187, %r102;
	add.s32 	%r103, %r5, %r198;
	shl.b32 	%r104, %r103, 2;
	mov.u32 	%r105, s_row;
	add.s32 	%r106, %r104, %r105;
	add.s32 	%r186, %r106, 1024;
	mov.f32 	%f198, 0fFF7FFFFF;
	mov.u32 	%r188, %r198;
$L__BB1_9:
	.pragma "nounroll";
	ld.shared.f32 	%f32, [%r186+-1024];
	max.f32 	%f33, %f198, %f32;
	ld.shared.f32 	%f34, [%r186+-896];
	max.f32 	%f35, %f33, %f34;
	ld.shared.f32 	%f36, [%r186+-768];
	max.f32 	%f37, %f35, %f36;
	ld.shared.f32 	%f38, [%r186+-640];
	max.f32 	%f39, %f37, %f38;
	ld.shared.f32 	%f40, [%r186+-512];
	max.f32 	%f41, %f39, %f40;
	ld.shared.f32 	%f42, [%r186+-384];
	max.f32 	%f43, %f41, %f42;
	ld.shared.f32 	%f44, [%r186+-256];
	max.f32 	%f45, %f43, %f44;
	ld.shared.f32 	%f46, [%r186+-128];
	max.f32 	%f47, %f45, %f46;
	ld.shared.f32 	%f48, [%r186];
	max.f32 	%f49, %f47, %f48;
	ld.shared.f32 	%f50, [%r186+128];
	max.f32 	%f51, %f49, %f50;
	ld.shared.f32 	%f52, [%r186+256];
	max.f32 	%f53, %f51, %f52;
	ld.shared.f32 	%f54, [%r186+384];
	max.f32 	%f55, %f53, %f54;
	ld.shared.f32 	%f56, [%r186+512];
	max.f32 	%f57, %f55, %f56;
	ld.shared.f32 	%f58, [%r186+640];
	max.f32 	%f59, %f57, %f58;
	ld.shared.f32 	%f60, [%r186+768];
	max.f32 	%f61, %f59, %f60;
	ld.shared.f32 	%f62, [%r186+896];
	max.f32 	%f198, %f61, %f62;
	add.s32 	%r188, %r188, 512;
	add.s32 	%r187, %r187, 16;
	add.s32 	%r186, %r186, 2048;
	setp.eq.s32 	%p7, %r187, 0;
	@%p7 bra 	$L__BB1_10;
	bra.uni 	$L__BB1_9;
$L__BB1_10:
	setp.eq.s32 	%p8, %r22, 0;
	@%p8 bra 	$L__BB1_19;
	and.b32  	%r32, %r7, 7;
	setp.lt.u32 	%p9, %r22, 8;
	@%p9 bra 	$L__BB1_13;
	add.s32 	%r107, %r188, %r5;
	shl.b32 	%r108, %r107, 2;
	mov.u32 	%r109, s_row;
	add.s32 	%r110, %r109, %r108;
	ld.shared.f32 	%f64, [%r110];
	max.f32 	%f65, %f198, %f64;
	ld.shared.f32 	%f66, [%r110+128];
	max.f32 	%f67, %f65, %f66;
	ld.shared.f32 	%f68, [%r110+256];
	max.f32 	%f69, %f67, %f68;
	ld.shared.f32 	%f70, [%r110+384];
	max.f32 	%f71, %f69, %f70;
	ld.shared.f32 	%f72, [%r110+512];
	max.f32 	%f73, %f71, %f72;
	ld.shared.f32 	%f74, [%r110+640];
	max.f32 	%f75, %f73, %f74;
	ld.shared.f32 	%f76, [%r110+768];
	max.f32 	%f77, %f75, %f76;
	ld.shared.f32 	%f78, [%r110+896];
	max.f32 	%f198, %f77, %f78;
	add.s32 	%r188, %r188, 256;
$L__BB1_13:
	setp.eq.s32 	%p10, %r32, 0;
	@%p10 bra 	$L__BB1_19;
	setp.lt.u32 	%p11, %r32, 4;
	@%p11 bra 	$L__BB1_16;
	add.s32 	%r111, %r188, %r5;
	shl.b32 	%r112, %r111, 2;
	mov.u32 	%r113, s_row;
	add.s32 	%r114, %r113, %r112;
	ld.shared.f32 	%f80, [%r114];
	max.f32 	%f81, %f198, %f80;
	ld.shared.f32 	%f82, [%r114+128];
	max.f32 	%f83, %f81, %f82;
	ld.shared.f32 	%f84, [%r114+256];
	max.f32 	%f85, %f83, %f84;
	ld.shared.f32 	%f86, [%r114+384];
	max.f32 	%f198, %f85, %f86;
	add.s32 	%r188, %r188, 128;
$L__BB1_16:
	setp.eq.s32 	%p12, %r8, 0;
	@%p12 bra 	$L__BB1_19;
	add.s32 	%r115, %r188, %r5;
	shl.b32 	%r116, %r115, 2;
	mov.u32 	%r117, s_row;
	add.s32 	%r185, %r117, %r116;
	neg.s32 	%r184, %r8;
$L__BB1_18:
	.pragma "nounroll";
	ld.shared.f32 	%f87, [%r185];
	max.f32 	%f198, %f198, %f87;
	add.s32 	%r185, %r185, 128;
	add.s32 	%r184, %r184, 1;
	setp.eq.s32 	%p13, %r184, 0;
	@%p13 bra 	$L__BB1_19;
	bra.uni 	$L__BB1_18;
$L__BB1_19:
	setp.lt.s32 	%p14, %r198, %r87;
	mov.b32 	%r118, %f198;
	shfl.sync.bfly.b32	%r119|%p15, %r118, 16, 31, -1;
	mov.b32 	%f89, %r119;
	max.f32 	%f90, %f198, %f89;
	mov.b32 	%r120, %f90;
	shfl.sync.bfly.b32	%r121|%p16, %r120, 8, 31, -1;
	mov.b32 	%f91, %r121;
	max.f32 	%f92, %f90, %f91;
	mov.b32 	%r122, %f92;
	shfl.sync.bfly.b32	%r123|%p17, %r122, 4, 31, -1;
	mov.b32 	%f93, %r123;
	max.f32 	%f94, %f92, %f93;
	mov.b32 	%r124, %f94;
	shfl.sync.bfly.b32	%r125|%p18, %r124, 2, 31, -1;
	mov.b32 	%f95, %r125;
	max.f32 	%f96, %f94, %f95;
	mov.b32 	%r126, %f96;
	shfl.sync.bfly.b32	%r127|%p19, %r126, 1, 31, -1;
	mov.b32 	%f97, %r127;
	max.f32 	%f18, %f96, %f97;
	mov.f32 	%f200, 0f00000000;
	@%p14 bra 	$L__BB1_20;
	bra.uni 	$L__BB1_26;
$L__BB1_20:
	mul.lo.s32 	%r49, %r87, %r2;
	not.b32 	%r128, %r198;
	add.s32 	%r50, %r87, %r128;
	and.b32  	%r129, %r50, 96;
	setp.eq.s32 	%p20, %r129, 96;
	mov.f32 	%f200, 0f00000000;
	mov.u32 	%r192, %r198;
	@%p20 bra 	$L__BB1_23;
	add.s32 	%r130, %r49, %r198;
	shl.b32 	%r131, %r130, 2;
	mov.u32 	%r132, s_row;
	add.s32 	%r190, %r132, %r131;
	shr.u32 	%r133, %r50, 5;
	add.s32 	%r134, %r133, 1;
	and.b32  	%r135, %r134, 3;
	neg.s32 	%r189, %r135;
	mov.f32 	%f200, 0f00000000;
	mov.u32 	%r192, %r198;
$L__BB1_22:
	.pragma "nounroll";
	ld.shared.f32 	%f101, [%r190];
	sub.f32 	%f102, %f101, %f18;
	fma.rn.f32 	%f103, %f102, 0f3BBB989D, 0f3F000000;
	cvt.sat.f32.f32 	%f104, %f103;
	mov.f32 	%f105, 0f4B400001;
	mov.f32 	%f106, 0f437C0000;
	fma.rm.f32 	%f107, %f104, %f106, %f105;
	add.f32 	%f108, %f107, 0fCB40007F;
	neg.f32 	%f109, %f108;
	fma.rn.f32 	%f110, %f102, 0f3FB8AA3B, %f109;
	fma.rn.f32 	%f111, %f102, 0f32A57060, %f110;
	mov.b32 	%r136, %f107;
	shl.b32 	%r137, %r136, 23;
	mov.b32 	%f112, %r137;
	ex2.approx.ftz.f32 	%f113, %f111;
	mul.f32 	%f114, %f113, %f112;
	st.shared.f32 	[%r190], %f114;
	add.f32 	%f200, %f200, %f114;
	add.s32 	%r192, %r192, 32;
	add.s32 	%r190, %r190, 128;
	add.s32 	%r189, %r189, 1;
	setp.ne.s32 	%p21, %r189, 0;
	@%p21 bra 	$L__BB1_22;
$L__BB1_23:
	setp.lt.u32 	%p22, %r50, 96;
	@%p22 bra 	$L__BB1_26;
	add.s32 	%r138, %r192, %r49;
	shl.b32 	%r139, %r138, 2;
	mov.u32 	%r140, s_row;
	add.s32 	%r141, %r139, %r140;
	add.s32 	%r193, %r141, 256;
$L__BB1_25:
	ld.shared.f32 	%f115, [%r193+-256];
	sub.f32 	%f116, %f115, %f18;
	fma.rn.f32 	%f117, %f116, 0f3BBB989D, 0f3F000000;
	cvt.sat.f32.f32 	%f118, %f117;
	mov.f32 	%f119, 0f4B400001;
	mov.f32 	%f120, 0f437C0000;
	fma.rm.f32 	%f121, %f118, %f120, %f119;
	add.f32 	%f122, %f121, 0fCB40007F;
	neg.f32 	%f123, %f122;
	fma.rn.f32 	%f124, %f116, 0f3FB8AA3B, %f123;
	fma.rn.f32 	%f125, %f116, 0f32A57060, %f124;
	mov.b32 	%r142, %f121;
	shl.b32 	%r143, %r142, 23;
	mov.b32 	%f126, %r143;
	ex2.approx.ftz.f32 	%f127, %f125;
	mul.f32 	%f128, %f127, %f126;
	st.shared.f32 	[%r193+-256], %f128;
	add.f32 	%f129, %f200, %f128;
	ld.shared.f32 	%f130, [%r193+-128];
	sub.f32 	%f131, %f130, %f18;
	fma.rn.f32 	%f132, %f131, 0f3BBB989D, 0f3F000000;
	cvt.sat.f32.f32 	%f133, %f132;
	fma.rm.f32 	%f134, %f133, %f120, %f119;
	add.f32 	%f135, %f134, 0fCB40007F;
	neg.f32 	%f136, %f135;
	fma.rn.f32 	%f137, %f131, 0f3FB8AA3B, %f136;
	fma.rn.f32 	%f138, %f131, 0f32A57060, %f137;
	mov.b32 	%r144, %f134;
	shl.b32 	%r145, %r144, 23;
	mov.b32 	%f139, %r145;
	ex2.approx.ftz.f32 	%f140, %f138;
	mul.f32 	%f141, %f140, %f139;
	st.shared.f32 	[%r193+-128], %f141;
	add.f32 	%f142, %f129, %f141;
	ld.shared.f32 	%f143, [%r193];
	sub.f32 	%f144, %f143, %f18;
	fma.rn.f32 	%f145, %f144, 0f3BBB989D, 0f3F000000;
	cvt.sat.f32.f32 	%f146, %f145;
	fma.rm.f32 	%f147, %f146, %f120, %f119;
	add.f32 	%f148, %f147, 0fCB40007F;
	neg.f32 	%f149, %f148;
	fma.rn.f32 	%f150, %f144, 0f3FB8AA3B, %f149;
	fma.rn.f32 	%f151, %f144, 0f32A57060, %f150;
	mov.b32 	%r146, %f147;
	shl.b32 	%r147, %r146, 23;
	mov.b32 	%f152, %r147;
	ex2.approx.ftz.f32 	%f153, %f151;
	mul.f32 	%f154, %f153, %f152;
	st.shared.f32 	[%r193], %f154;
	add.f32 	%f155, %f142, %f154;
	ld.shared.f32 	%f156, [%r193+128];
	sub.f32 	%f157, %f156, %f18;
	fma.rn.f32 	%f158, %f157, 0f3BBB989D, 0f3F000000;
	cvt.sat.f32.f32 	%f159, %f158;
	fma.rm.f32 	%f160, %f159, %f120, %f119;
	add.f32 	%f161, %f160, 0fCB40007F;
	neg.f32 	%f162, %f161;
	fma.rn.f32 	%f163, %f157, 0f3FB8AA3B, %f162;
	fma.rn.f32 	%f164, %f157, 0f32A57060, %f163;
	mov.b32 	%r148, %f160;
	shl.b32 	%r149, %r148, 23;
	mov.b32 	%f165, %r149;
	ex2.approx.ftz.f32 	%f166, %f164;
	mul.f32 	%f167, %f166, %f165;
	st.shared.f32 	[%r193+128], %f167;
	add.f32 	%f200, %f155, %f167;
	add.s32 	%r192, %r192, 128;
	add.s32 	%r193, %r193, 512;
	setp.lt.s32 	%p23, %r192, %r87;
	@%p23 bra 	$L__BB1_25;
$L__BB1_26:
	setp.lt.s32 	%p24, %r198, %r87;
	mov.b32 	%r150, %f200;
	shfl.sync.bfly.b32	%r151|%p25, %r150, 16, 31, -1;
	mov.b32 	%f168, %r151;
	add.f32 	%f169, %f200, %f168;
	mov.b32 	%r152, %f169;
	shfl.sync.bfly.b32	%r153|%p26, %r152, 8, 31, -1;
	mov.b32 	%f170, %r153;
	add.f32 	%f171, %f169, %f170;
	mov.b32 	%r154, %f171;
	shfl.sync.bfly.b32	%r155|%p27, %r154, 4, 31, -1;
	mov.b32 	%f172, %r155;
	add.f32 	%f173, %f171, %f172;
	mov.b32 	%r156, %f173;
	shfl.sync.bfly.b32	%r157|%p28, %r156, 2, 31, -1;
	mov.b32 	%f174, %r157;
	add.f32 	%f175, %f173, %f174;
	mov.b32 	%r158, %f175;
	shfl.sync.bfly.b32	%r159|%p29, %r158, 1, 31, -1;
	mov.b32 	%f176, %r159;
	add.f32 	%f22, %f175, %f176;
	@%p24 bra 	$L__BB1_27;
	bra.uni 	$L__BB1_33;
$L__BB1_27:
	mul.lo.s32 	%r65, %r87, %r2;
	mul.lo.s32 	%r66, %r87, %r3;
	not.b32 	%r160, %r198;
	add.s32 	%r67, %r87, %r160;
	and.b32  	%r161, %r67, 96;
	setp.eq.s32 	%p30, %r161, 96;
	@%p30 bra 	$L__BB1_30;
	shr.u32 	%r162, %r67, 5;
	add.s32 	%r163, %r162, 1;
	and.b32  	%r164, %r163, 3;
	add.s32 	%r197, %r66, %r198;
	add.s32 	%r165, %r65, %r198;
	shl.b32 	%r166, %r165, 2;
	mov.u32 	%r167, s_row;
	add.s32 	%r196, %r167, %r166;
	neg.s32 	%r195, %r164;
	shl.b32 	%r168, %r163, 5;
	and.b32  	%r169, %r168, 96;
	or.b32  	%r198, %r169, %r198;
$L__BB1_29:
	.pragma "nounroll";
	mul.wide.s32 	%rd11, %r197, 4;
	add.s64 	%rd12, %rd2, %rd11;
	ld.shared.f32 	%f177, [%r196];
	div.rn.f32 	%f178, %f177, %f22;
	st.global.f32 	[%rd12], %f178;
	add.s32 	%r197, %r197, 32;
	add.s32 	%r196, %r196, 128;
	add.s32 	%r195, %r195, 1;
	setp.ne.s32 	%p31, %r195, 0;
	@%p31 bra 	$L__BB1_29;
$L__BB1_30:
	setp.lt.u32 	%p32, %r67, 96;
	@%p32 bra 	$L__BB1_33;
	add.s32 	%r170, %r198, %r65;
	shl.b32 	%r171, %r170, 2;
	mov.u32 	%r172, s_row;
	add.s32 	%r173, %r171, %r172;
	add.s32 	%r200, %r173, 256;
	add.s64 	%rd4, %rd2, 256;
	add.s32 	%r199, %r198, %r66;
$L__BB1_32:
	mul.wide.s32 	%rd13, %r199, 4;
	add.s64 	%rd14, %rd4, %rd13;
	ld.shared.f32 	%f179, [%r200+-256];
	div.rn.f32 	%f180, %f179, %f22;
	st.global.f32 	[%rd14+-256], %f180;
	ld.shared.f32 	%f181, [%r200+-128];
	div.rn.f32 	%f182, %f181, %f22;
	st.global.f32 	[%rd14+-128], %f182;
	ld.shared.f32 	%f183, [%r200];
	div.rn.f32 	%f184, %f183, %f22;
	st.global.f32 	[%rd14], %f184;
	ld.shared.f32 	%f185, [%r200+128];
	div.rn.f32 	%f186, %f185, %f22;
	st.global.f32 	[%rd14+128], %f186;
	add.s32 	%r198, %r198, 128;
	add.s32 	%r200, %r200, 512;
	add.s32 	%r199, %r199, 128;
	setp.lt.s32 	%p33, %r198, %r87;
	@%p33 bra 	$L__BB1_32;
$L__BB1_33:
	ret;

}


// ===== COMPILED SASS (sm_100) =====

	.target	sm_100

	.elftype	@"ET_EXEC"


//--------------------- .note.nv.tkinfo           --------------------------
	.section	.note.nv.tkinfo,"",@"SHT_NOTE"
	.sectionflags	@"SHF_NOTE_NV_TKINFO"
	.tkinfo
        /*0018*/ 	.word	0x00000002
        /*0030*/ 	.string	""
        /*0030*/ 	.string	"ptxas"
        /*0030*/ 	.string	"Cuda compilation tools, release 13.0, V13.0.88"
        /*0030*/ 	.string	"Build cuda_13.0.r13.0/compiler.36424714_0"
        /*0030*/ 	.string	"-arch sm_100 -m 64 "



//--------------------- .note.nv.cuinfo           --------------------------
	.section	.note.nv.cuinfo,"",@"SHT_NOTE"
	.sectionflags	@"SHF_NOTE_NV_CUINFO"
        /*0018*/ 	.short	0x0002
        /*001a*/ 	.short	0x0064
        /*001c*/ 	.short	0x0082
	.zero		2


//--------------------- .nv.info                  --------------------------
	.section	.nv.info,"",@"SHT_CUDA_INFO"
	.align	4


	//----- nvinfo : EIATTR_REGCOUNT
	.align		4
        /*0000*/ 	.byte	0x04, 0x2f
        /*0002*/ 	.short	(.L_1 - .L_0)
	.align		4
.L_0:
        /*0004*/ 	.word	index@(_Z26safe_softmax_f32_f32_naiveILi8EEvPfiiS0_)
        /*0008*/ 	.word	0x00000020


	//----- nvinfo : EIATTR_FRAME_SIZE
	.align		4
.L_1:
        /*000c*/ 	.byte	0x04, 0x11
        /*000e*/ 	.short	(.L_3 - .L_2)
	.align		4
.L_2:
        /*0010*/ 	.word	index@($__internal_1_$__cuda_sm3x_div_rn_noftz_f32_slowpath)
        /*0014*/ 	.word	0x00000000


	//----- nvinfo : EIATTR_FRAME_SIZE
	.align		4
.L_3:
        /*0018*/ 	.byte	0x04, 0x11
        /*001a*/ 	.short	(.L_5 - .L_4)
	.align		4
.L_4:
        /*001c*/ 	.word	index@(_Z26safe_softmax_f32_f32_naiveILi8EEvPfiiS0_)
        /*0020*/ 	.word	0x00000000


	//----- nvinfo : EIATTR_REGCOUNT
	.align		4
.L_5:
        /*0024*/ 	.byte	0x04, 0x2f
        /*0026*/ 	.short	(.L_7 - .L_6)
	.align		4
.L_6:
        /*0028*/ 	.word	index@(_Z29safe_softmax_f32_f32_optimizeILi8EEvPfiiS0_)
        /*002c*/ 	.word	0x00000020


	//----- nvinfo : EIATTR_FRAME_SIZE
	.align		4
.L_7:
        /*0030*/ 	.byte	0x04, 0x11
        /*0032*/ 	.short	(.L_9 - .L_8)
	.align		4
.L_8:
        /*0034*/ 	.word	index@($__internal_0_$__cuda_sm3x_div_rn_noftz_f32_slowpath)
        /*0038*/ 	.word	0x00000000


	//----- nvinfo : EIATTR_FRAME_SIZE
	.align		4
.L_9:
        /*003c*/ 	.byte	0x04, 0x11
        /*003e*/ 	.short	(.L_11 - .L_10)
	.align		4
.L_10:
        /*0040*/ 	.word	index@(_Z29safe_softmax_f32_f32_optimizeILi8EEvPfiiS0_)
        /*0044*/ 	.word	0x00000000


	//----- nvinfo : EIATTR_MIN_STACK_SIZE
	.align		4
.L_11:
        /*0048*/ 	.byte	0x04, 0x12
        /*004a*/ 	.short	(.L_13 - .L_12)
	.align		4
.L_12:
        /*004c*/ 	.word	index@(_Z29safe_softmax_f32_f32_optimizeILi8EEvPfiiS0_)
        /*0050*/ 	.word	0x00000000


	//----- nvinfo : EIATTR_MIN_STACK_SIZE
	.align		4
.L_13:
        /*0054*/ 	.byte	0x04, 0x12
        /*0056*/ 	.short	(.L_15 - .L_14)
	.align		4
.L_14:
        /*0058*/ 	.word	index@(_Z26safe_softmax_f32_f32_naiveILi8EEvPfiiS0_)
        /*005c*/ 	.word	0x00000000
.L_15:


//--------------------- .nv.compat                --------------------------
	.section	.nv.compat,"",@"SHT_CUDA_COMPAT_INFO"
	.align	4
        /*0000*/ 	.byte	0x02, 0x09, 0x00, 0x00, 0x02, 0x02, 0x01, 0x00, 0x02, 0x05, 0x05, 0x00, 0x03, 0x07, 0x01, 0x01
        /*0010*/ 	.byte	0x02, 0x03, 0x00, 0x00, 0x02, 0x06, 0x01, 0x00, 0x04, 0x0b, 0x08, 0x00, 0x01, 0x00, 0x00, 0x00
        /*0020*/ 	.byte	0x00, 0x00, 0x00, 0x00


//--------------------- .nv.info._Z29safe_softmax_f32_f32_optimizeILi8EEvPfiiS0_ --------------------------
	.section	.nv.info._Z29safe_softmax_f32_f32_optimizeILi8EEvPfiiS0_,"",@"SHT_CUDA_INFO"
	.sectionflags	@""
	.align	4


	//----- nvinfo : EIATTR_CUDA_API_VERSION
	.align		4
        /*0000*/ 	.byte	0x04, 0x37
        /*0002*/ 	.short	(.L_17 - .L_16)
.L_16:
        /*0004*/ 	.word	0x00000082


	//----- nvinfo : EIATTR_KPARAM_INFO
	.align		4
.L_17:
        /*0008*/ 	.byte	0x04, 0x17
        /*000a*/ 	.short	(.L_19 - .L_18)
.L_18:
        /*000c*/ 	.word	0x00000000
        /*0010*/ 	.short	0x0003
        /*0012*/ 	.short	0x0010
        /*0014*/ 	.byte	0x00, 0xf5, 0x21, 0x00


	//----- nvinfo : EIATTR_KPARAM_INFO
	.align		4
.L_19:
        /*0018*/ 	.byte	0x04, 0x17
        /*001a*/ 	.short	(.L_21 - .L_20)
.L_20:
        /*001c*/ 	.word	0x00000000
        /*0020*/ 	.short	0x0002
        /*0022*/ 	.short	0x000c
        /*0024*/ 	.byte	0x00, 0xf0, 0x11, 0x00


	//----- nvinfo : EIATTR_KPARAM_INFO
	.align		4
.L_21:
        /*0028*/ 	.byte	0x04, 0x17
        /*002a*/ 	.short	(.L_23 - .L_22)
.L_22:
        /*002c*/ 	.word	0x00000000
        /*0030*/ 	.short	0x0001
        /*0032*/ 	.short	0x0008
        /*0034*/ 	.byte	0x00, 0xf0, 0x11, 0x00


	//----- nvinfo : EIATTR_KPARAM_INFO
	.align		4
.L_23:
        /*0038*/ 	.byte	0x04, 0x17
        /*003a*/ 	.short	(.L_25 - .L_24)
.L_24:
        /*003c*/ 	.word	0x00000000
        /*0040*/ 	.short	0x0000
        /*0042*/ 	.short	0x0000
        /*0044*/ 	.byte	0x00, 0xf5, 0x21, 0x00


	//----- nvinfo : EIATTR_SPARSE_MMA_MASK
	.align		4
.L_25:
        /*0048*/ 	.byte	0x03, 0x50
        /*004a*/ 	.short	0x0000


	//----- nvinfo : EIATTR_MAXREG_COUNT
	.align		4
        /*004c*/ 	.byte	0x03, 0x1b
        /*004e*/ 	.short	0x00ff


	//----- nvinfo : EIATTR_MERCURY_ISA_VERSION
	.align		4
        /*0050*/ 	.byte	0x03, 0x5f
        /*0052*/ 	.short	0x0101


	//----- nvinfo : EIATTR_COOP_GROUP_MASK_REGIDS
	.align		4
        /*0054*/ 	.byte	0x04, 0x29
        /*0056*/ 	.short	(.L_27 - .L_26)


	//   ....[0]....
.L_26:
        /*0058*/ 	.word	0xffffffff


	//   ....[1]....
        /*005c*/ 	.word	0xffffffff


	//   ....[2]....
        /*0060*/ 	.word	0xffffffff


	//   ....[3]....
        /*0064*/ 	.word	0xffffffff


	//   ....[4]....
        /*0068*/ 	.word	0xffffffff


	//   ....[5]....
        /*006c*/ 	.word	0xffffffff


	//   ....[6]....
        /*0070*/ 	.word	0xffffffff


	//   ....[7]....
        /*0074*/ 	.word	0xffffffff


	//   ....[8]....
        /*0078*/ 	.word	0xffffffff


	//   ....[9]....
        /*007c*/ 	.word	0xffffffff


	//----- nvinfo : EIATTR_COOP_GROUP_INSTR_OFFSETS
	.align		4
.L_27:
        /*0080*/ 	.byte	0x04, 0x28
        /*0082*/ 	.short	(.L_29 - .L_28)


	//   ....[0]....
.L_28:
        /*0084*/ 	.word	0x00000fb0


	//   ....[1]....
        /*0088*/ 	.word	0x00000ff0


	//   ....[2]....
        /*008c*/ 	.word	0x00001010


	//   ....[3]....
        /*0090*/ 	.word	0x00001030


	//   ....[4]....
        /*0094*/ 	.word	0x00001060


	//   ....[5]....
        /*0098*/ 	.word	0x000016e0


	//   ....[6]....
        /*009c*/ 	.word	0x00001710


	//   ....[7]....
        /*00a0*/ 	.word	0x00001730


	//   ....[8]....
        /*00a4*/ 	.word	0x00001750


	//   ....[9]....
        /*00a8*/ 	.word	0x00001770


	//----- nvinfo : EIATTR_VRC_CTA_INIT_COUNT
	.align		4
.L_29:
        /*00ac*/ 	.byte	0x02, 0x4a
	.zero		1
	.zero		1


	//----- nvinfo : EIATTR_EXIT_INSTR_OFFSETS
	.align		4
        /*00b0*/ 	.byte	0x04, 0x1c
        /*00b2*/ 	.short	(.L_31 - .L_30)


	//   ....[0]....
.L_30:
        /*00b4*/ 	.word	0x00001780


	//   ....[1]....
        /*00b8*/ 	.word	0x00001a30


	//   ....[2]....
        /*00bc*/ 	.word	0x00001f80


	//----- nvinfo : EIATTR_CRS_STACK_SIZE
	.align		4
.L_31:
        /*00c0*/ 	.byte	0x04, 0x1e
        /*00c2*/ 	.short	(.L_33 - .L_32)
.L_32:
        /*00c4*/ 	.word	0x00000000


	//----- nvinfo : EIATTR_CBANK_PARAM_SIZE
	.align		4
.L_33:
        /*00c8*/ 	.byte	0x03, 0x19
        /*00ca*/ 	.short	0x0018


	//----- nvinfo : EIATTR_PARAM_CBANK
	.align		4
        /*00cc*/ 	.byte	0x04, 0x0a
        /*00ce*/ 	.short	(.L_35 - .L_34)
	.align		4
.L_34:
        /*00d0*/ 	.word	index@(.nv.constant0._Z29safe_softmax_f32_f32_optimizeILi8EEvPfiiS0_)
        /*00d4*/ 	.short	0x0380
        /*00d6*/ 	.short	0x0018


	//----- nvinfo : EIATTR_SW_WAR
	.align		4
.L_35:
        /*00d8*/ 	.byte	0x04, 0x36
        /*00da*/ 	.short	(.L_37 - .L_36)
.L_36:
        /*00dc*/ 	.word	0x00000008
.L_37:


//--------------------- .nv.info._Z26safe_softmax_f32_f32_naiveILi8EEvPfiiS0_ --------------------------
	.section	.nv.info._Z26safe_softmax_f32_f32_naiveILi8EEvPfiiS0_,"",@"SHT_CUDA_INFO"
	.sectionflags	@""
	.align	4


	//----- nvinfo : EIATTR_CUDA_API_VERSION
	.align		4
        /*0000*/ 	.byte	0x04, 0x37
        /*0002*/ 	.short	(.L_39 - .L_38)
.L_38:
        /*0004*/ 	.word	0x00000082


	//----- nvinfo : EIATTR_KPARAM_INFO
	.align		4
.L_39:
        /*0008*/ 	.byte	0x04, 0x17
        /*000a*/ 	.short	(.L_41 - .L_40)
.L_40:
        /*000c*/ 	.word	0x00000000
        /*0010*/ 	.short	0x0003
        /*0012*/ 	.short	0x0010
        /*0014*/ 	.byte	0x00, 0xf5, 0x21, 0x00


	//----- nvinfo : EIATTR_KPARAM_INFO
	.align		4
.L_41:
        /*0018*/ 	.byte	0x04, 0x17
        /*001a*/ 	.short	(.L_43 - .L_42)
.L_42:
        /*001c*/ 	.word	0x00000000
        /*0020*/ 	.short	0x0002
        /*0022*/ 	.short	0x000c
        /*0024*/ 	.byte	0x00, 0xf0, 0x11, 0x00


	//----- nvinfo : EIATTR_KPARAM_INFO
	.align		4
.L_43:
        /*0028*/ 	.byte	0x04, 0x17
        /*002a*/ 	.short	(.L_45 - .L_44)
.L_44:
        /*002c*/ 	.word	0x00000000
        /*0030*/ 	.short	0x0001
        /*0032*/ 	.short	0x0008
        /*0034*/ 	.byte	0x00, 0xf0, 0x11, 0x00


	//----- nvinfo : EIATTR_KPARAM_INFO
	.align		4
.L_45:
        /*0038*/ 	.byte	0x04, 0x17
        /*003a*/ 	.short	(.L_47 - .L_46)
.L_46:
        /*003c*/ 	.word	0x00000000
        /*0040*/ 	.short	0x0000
        /*0042*/ 	.short	0x0000
        /*0044*/ 	.byte	0x00, 0xf5, 0x21, 0x00


	//----- nvinfo : EIATTR_SPARSE_MMA_MASK
	.align		4
.L_47:
        /*0048*/ 	.byte	0x03, 0x50
        /*004a*/ 	.short	0x0000


	//----- nvinfo : EIATTR_MAXREG_COUNT
	.align		4
        /*004c*/ 	.byte	0x03, 0x1b
        /*004e*/ 	.short	0x00ff


	//----- nvinfo : EIATTR_MERCURY_ISA_VERSION
	.align		4
        /*0050*/ 	.byte	0x03, 0x5f
        /*0052*/ 	.short	0x0101


	//----- nvinfo : EIATTR_COOP_GROUP_MASK_REGIDS
	.align		4
        /*0054*/ 	.byte	0x04, 0x29
        /*0056*/ 	.short	(.L_49 - .L_48)


	//   ....[0]....
.L_48:
        /*0058*/ 	.word	0xffffffff


	//   ....[1]....
        /*005c*/ 	.word	0xffffffff


	//   ....[2]....
        /*0060*/ 	.word	0xffffffff


	//   ....[3]....
        /*0064*/ 	.word	0xffffffff


	//   ....[4]....
        /*0068*/ 	.word	0xffffffff


	//   ....[5]....
        /*006c*/ 	.word	0xffffffff


	//   ....[6]....
        /*0070*/ 	.word	0xffffffff


	//   ....[7]....
        /*0074*/ 	.word	0xffffffff


	//   ....[8]....
        /*0078*/ 	.word	0xffffffff


	//   ....[9]....
        /*007c*/ 	.word	0xffffffff


	//----- nvinfo : EIATTR_COOP_GROUP_INSTR_OFFSETS
	.align		4
.L_49:
        /*0080*/ 	.byte	0x04, 0x28
        /*0082*/ 	.short	(.L_51 - .L_50)


	//   ....[0]....
.L_50:
        /*0084*/ 	.word	0x00000740


	//   ....[1]....
        /*0088*/ 	.word	0x000007a0


	//   ....[2]....
        /*008c*/ 	.word	0x000007c0


	//   ....[3]....
        /*0090*/ 	.word	0x000007e0


	//   ....[4]....
        /*0094*/ 	.word	0x00000800


	//   ....[5]....
        /*0098*/ 	.word	0x00001560


	//   ....[6]....
        /*009c*/ 	.word	0x000015a0


	//   ....[7]....
        /*00a0*/ 	.word	0x000015c0


	//   ....[8]....
        /*00a4*/ 	.word	0x000015e0


	//   ....[9]....
        /*00a8*/ 	.word	0x00001600


	//----- nvinfo : EIATTR_VRC_CTA_INIT_COUNT
	.align		4
.L_51:
        /*00ac*/ 	.byte	0x02, 0x4a
	.zero		1
	.zero		1


	//----- nvinfo : EIATTR_EXIT_INSTR_OFFSETS
	.align		4
        /*00b0*/ 	.byte	0x04, 0x1c
        /*00b2*/ 	.short	(.L_53 - .L_52)


	//   ....[0]....
.L_52:
        /*00b4*/ 	.word	0x00001610


	//   ....[1]....
        /*00b8*/ 	.word	0x00001930


	//   ....[2]....
        /*00bc*/ 	.word	0x00002130


	//----- nvinfo : EIATTR_CRS_STACK_SIZE
	.align		4
.L_53:
        /*00c0*/ 	.byte	0x04, 0x1e
        /*00c2*/ 	.short	(.L_55 - .L_54)
.L_54:
        /*00c4*/ 	.word	0x00000000


	//----- nvinfo : EIATTR_CBANK_PARAM_SIZE
	.align		4
.L_55:
        /*00c8*/ 	.byte	0x03, 0x19
        /*00ca*/ 	.short	0x0018


	//----- nvinfo : EIATTR_PARAM_CBANK
	.align		4
        /*00cc*/ 	.byte	0x04, 0x0a
        /*00ce*/ 	.short	(.L_57 - .L_56)
	.align		4
.L_56:
        /*00d0*/ 	.word	index@(.nv.constant0._Z26safe_softmax_f32_f32_naiveILi8EEvPfiiS0_)
        /*00d4*/ 	.short	0x0380
        /*00d6*/ 	.short	0x0018


	//----- nvinfo : EIATTR_SW_WAR
	.align		4
.L_57:
        /*00d8*/ 	.byte	0x04, 0x36
        /*00da*/ 	.short	(.L_59 - .L_58)
.L_58:
        /*00dc*/ 	.word	0x00000008
.L_59:


//--------------------- .nv.callgraph             --------------------------
	.section	.nv.callgraph,"",@"SHT_CUDA_CALLGRAPH"
	.align	4
	.sectionentsize	8
	.align		4
        /*0000*/ 	.word	0x00000000
	.align		4
        /*0004*/ 	.word	0xffffffff
	.align		4
        /*0008*/ 	.word	0x00000000
	.align		4
        /*000c*/ 	.word	0xfffffffe
	.align		4
        /*0010*/ 	.word	0x00000000
	.align		4
        /*0014*/ 	.word	0xfffffffd
	.align		4
        /*0018*/ 	.word	0x00000000
	.align		4
        /*001c*/ 	.word	0xfffffffc


//--------------------- .text._Z29safe_softmax_f32_f32_optimizeILi8EEvPfiiS0_ --------------------------
	.section	.text._Z29safe_softmax_f32_f32_optimizeILi8EEvPfiiS0_,"ax",@progbits
	.align	128
        .global         _Z29safe_softmax_f32_f32_optimizeILi8EEvPfiiS0_
        .type           _Z29safe_softmax_f32_f32_optimizeILi8EEvPfiiS0_,@function
        .size           _Z29safe_softmax_f32_f32_optimizeILi8EEvPfiiS0_,(.L_x_97 - _Z29safe_softmax_f32_f32_optimizeILi8EEvPfiiS0_)
        .other          _Z29safe_softmax_f32_f32_optimizeILi8EEvPfiiS0_,@"STO_CUDA_ENTRY STV_DEFAULT"
_Z29safe_softmax_f32_f32_optimizeILi8EEvPfiiS0_:
.text._Z29safe_softmax_f32_f32_optimizeILi8EEvPfiiS0_:
[----:B------:R-:W-:Y:S01]  /*0000*/  LDC R1, c[0x0][0x37c] ;  /* 0x0000df00ff017b82 */ /* 0x000fe20000000800 */
[----:B------:R-:W0:Y:S07]  /*0010*/  S2R R9, SR_TID.X ;  /* 0x0000000000097919 */ /* 0x000e2e0000002100 */
[----:B------:R-:W1:Y:S01]  /*0020*/  LDC R0, c[0x0][0x38c] ;  /* 0x0000e300ff007b82 */ /* 0x000e620000000800 */
[----:B------:R-:W2:Y:S01]  /*0030*/  LDCU.64 UR8, c[0x0][0x358] ;  /* 0x00006b00ff0877ac */ /* 0x000ea20008000a00 */
[----:B------:R-:W-:Y:S01]  /*0040*/  BSSY.RECONVERGENT B0, `(.L_x_0) ;  /* 0x00000f6000007945 */ /* 0x000fe20003800200 */
[----:B------:R-:W3:Y:S01]  /*0050*/  S2R R4, SR_CTAID.X ;  /* 0x0000000000047919 */ /* 0x000ee20000002500 */
[----:B------:R-:W-:Y:S01]  /*0060*/  IMAD.MOV.U32 R18, RZ, RZ, -0x800001 ;  /* 0xff7fffffff127424 */ /* 0x000fe200078e00ff */
[----:B0-----:R-:W-:-:S02]  /*0070*/  LOP3.LUT R2, R9, 0x1f, RZ, 0xc0, !PT ;  /* 0x0000001f09027812 */ /* 0x001fc400078ec0ff */
[----:B------:R-:W-:Y:S02]  /*0080*/  SHF.R.U32.HI R9, RZ, 0x5, R9 ;  /* 0x00000005ff097819 */ /* 0x000fe40000011609 */
[----:B-1----:R-:W-:-:S03]  /*0090*/  ISETP.GE.AND P0, PT, R2, R0, PT ;  /* 0x000000000200720c */ /* 0x002fc60003f06270 */
[----:B---3--:R-:W-:-:S10]  /*00a0*/  IMAD R7, R4, 0x8, R9 ;  /* 0x0000000804077824 */ /* 0x008fd400078e0209 */
[----:B--2---:R-:W-:Y:S05]  /*00b0*/  @P0 BRA `(.L_x_1) ;  /* 0x0000000c00b80947 */ /* 0x004fea0003800000 */
[----:B------:R-:W-:Y:S01]  /*00c0*/  LOP3.LUT R3, RZ, R2, RZ, 0x33, !PT ;  /* 0x00000002ff037212 */ /* 0x000fe200078e33ff */
[----:B------:R-:W-:Y:S01]  /*00d0*/  BSSY.RECONVERGENT B1, `(.L_x_2) ;  /* 0x000001b000017945 */ /* 0x000fe20003800200 */
[----:B------:R-:W-:Y:S02]  /*00e0*/  IMAD.MOV.U32 R17, RZ, RZ, R2 ;  /* 0x000000ffff117224 */ /* 0x000fe400078e0002 */
[----:B------:R-:W-:-:S04]  /*00f0*/  IADD3 R8, PT, PT, R3, R0, RZ ;  /* 0x0000000003087210 */ /* 0x000fc80007ffe0ff */
[C---:B------:R-:W-:Y:S02]  /*0100*/  LOP3.LUT R3, R8.reuse, 0x60, RZ, 0xc0, !PT ;  /* 0x0000006008037812 */ /* 0x040fe400078ec0ff */
[C---:B------:R-:W-:Y:S02]  /*0110*/  LEA.HI R6, R8.reuse, 0x1, RZ, 0x1b ;  /* 0x0000000108067811 */ /* 0x040fe400078fd8ff */
[----:B------:R-:W-:Y:S02]  /*0120*/  ISETP.NE.AND P0, PT, R3, 0x60, PT ;  /* 0x000000600300780c */ /* 0x000fe40003f05270 */
[----:B------:R-:W-:Y:S02]  /*0130*/  ISETP.GE.U32.AND P1, PT, R8, 0x60, PT ;  /* 0x000000600800780c */ /* 0x000fe40003f26070 */
[----:B------:R-:W-:-:S09]  /*0140*/  LOP3.LUT R3, R6, 0x3, RZ, 0xc0, !PT ;  /* 0x0000000306037812 */ /* 0x000fd200078ec0ff */
[----:B------:R-:W-:Y:S05]  /*0150*/  @!P0 BRA `(.L_x_3) ;  /* 0x0000000000488947 */ /* 0x000fea0003800000 */
[----:B------:R-:W0:Y:S01]  /*0160*/  S2UR UR5, SR_CgaCtaId ;  /* 0x00000000000579c3 */ /* 0x000e220000008800 */
[----:B------:R-:W-:Y:S01]  /*0170*/  UMOV UR4, 0x400 ;  /* 0x0000040000047882 */ /* 0x000fe20000000000 */
[-CC-:B------:R-:W-:Y:S01]  /*0180*/  IMAD R10, R9, R0.reuse, R2.reuse ;  /* 0x00000000090a7224 */ /* 0x180fe200078e0202 */
[C---:B------:R-:W-:Y:S01]  /*0190*/  IADD3 R14, PT, PT, -R3.reuse, RZ, RZ ;  /* 0x000000ff030e7210 */ /* 0x040fe20007ffe1ff */
[----:B------:R-:W-:Y:S02]  /*01a0*/  IMAD.SHL.U32 R17, R3, 0x20, RZ ;  /* 0x0000002003117824 */ /* 0x000fe400078e00ff */
[----:B------:R-:W-:Y:S02]  /*01b0*/  IMAD R13, R7, R0, R2 ;  /* 0x00000000070d7224 */ /* 0x000fe400078e0202 */
[----:B------:R-:W1:Y:S01]  /*01c0*/  LDC.64 R4, c[0x0][0x380] ;  /* 0x0000e000ff047b82 */ /* 0x000e620000000a00 */
[----:B------:R-:W-:Y:S01]  /*01d0*/  LOP3.LUT R17, R17, R2, RZ, 0xfc, !PT ;  /* 0x0000000211117212 */ /* 0x000fe200078efcff */
[----:B0-----:R-:W-:-:S06]  /*01e0*/  ULEA UR4, UR5, UR4, 0x18 ;  /* 0x0000000405047291 */ /* 0x001fcc000f8ec0ff */
[----:B------:R-:W-:-:S07]  /*01f0*/  LEA R12, R10, UR4, 0x2 ;  /* 0x000000040a0c7c11 */ /* 0x000fce000f8e10ff */
.L_x_4:
[----:B-1----:R-:W-:-:S06]  /*0200*/  IMAD.WIDE R10, R13, 0x4, R4 ;  /* 0x000000040d0a7825 */ /* 0x002fcc00078e0204 */
[----:B------:R-:W2:Y:S01]  /*0210*/  LDG.E R11, desc[UR8][R10.64] ;  /* 0x000000080a0b7981 */ /* 0x000ea2000c1e1900 */
[----:B------:R-:W-:Y:S02]  /*0220*/  VIADD R14, R14, 0x1 ;  /* 0x000000010e0e7836 */ /* 0x000fe40000000000 */
[----:B------:R-:W-:-:S03]  /*0230*/  VIADD R13, R13, 0x20 ;  /* 0x000000200d0d7836 */ /* 0x000fc60000000000 */
[----:B------:R-:W-:Y:S01]  /*0240*/  ISETP.NE.AND P0, PT, R14, RZ, PT ;  /* 0x000000ff0e00720c */ /* 0x000fe20003f05270 */
[----:B--2---:R0:W-:Y:S02]  /*0250*/  STS [R12], R11 ;  /* 0x0000000b0c007388 */ /* 0x0041e40000000800 */
[----:B0-----:R-:W-:-:S10]  /*0260*/  IADD3 R12, PT, PT, R12, 0x80, RZ ;  /* 0x000000800c0c7810 */ /* 0x001fd40007ffe0ff */
[----:B------:R-:W-:Y:S05]  /*0270*/  @P0 BRA `(.L_x_4) ;  /* 0xfffffffc00e00947 */ /* 0x000fea000383ffff */
.L_x_3:
[----:B------:R-:W-:Y:S05]  /*0280*/  BSYNC.RECONVERGENT B1 ;  /* 0x0000000000017941 */ /* 0x000fea0003800200 */
.L_x_2:
[----:B------:R-:W-:Y:S04]  /*0290*/  BSSY.RECONVERGENT B1, `(.L_x_5) ;  /* 0x0000069000017945 */ /* 0x000fe80003800200 */
[----:B------:R-:W-:Y:S05]  /*02a0*/  @!P1 BRA `(.L_x_6) ;  /* 0x00000004009c9947 */ /* 0x000fea0003800000 */
[----:B------:R-:W0:Y:S01]  /*02b0*/  S2UR UR7, SR_CgaCtaId ;  /* 0x00000000000779c3 */ /* 0x000e220000008800 */
[----:B------:R-:W1:Y:S01]  /*02c0*/  LDCU.64 UR4, c[0x0][0x380] ;  /* 0x00007000ff0477ac */ /* 0x000e620008000a00 */
[--C-:B------:R-:W-:Y:S01]  /*02d0*/  IMAD.IADD R5, R0, 0x1, -R17.reuse ;  /* 0x0000000100057824 */ /* 0x100fe200078e0a11 */
[----:B------:R-:W-:Y:S01]  /*02e0*/  BSSY.RECONVERGENT B2, `(.L_x_7) ;  /* 0x000003c000027945 */ /* 0x000fe20003800200 */
[-CC-:B------:R-:W-:Y:S01]  /*02f0*/  IMAD R4, R9, R0.reuse, R17.reuse ;  /* 0x0000000009047224 */ /* 0x180fe200078e0211 */
[----:B------:R-:W-:Y:S01]  /*0300*/  UMOV UR6, 0x400 ;  /* 0x0000040000067882 */ /* 0x000fe20000000000 */
[----:B------:R-:W-:Y:S01]  /*0310*/  PLOP3.LUT P0, PT, PT, PT, PT, 0x80, 0x8 ;  /* 0x000000000008781c */ /* 0x000fe20003f0f070 */
[----:B------:R-:W-:Y:S01]  /*0320*/  IMAD R19, R7, R0, R17 ;  /* 0x0000000007137224 */ /* 0x000fe200078e0211 */
[----:B------:R-:W-:Y:S01]  /*0330*/  ISETP.GT.AND P1, PT, R5, 0x180, PT ;  /* 0x000001800500780c */ /* 0x000fe20003f24270 */
[----:B-1----:R-:W-:-:S04]  /*0340*/  UIADD3 UR4, UP0, UPT, UR4, 0x100, URZ ;  /* 0x0000010004047890 */ /* 0x002fc8000ff1e0ff */
[----:B------:R-:W-:Y:S02]  /*0350*/  UIADD3.X UR5, UPT, UPT, URZ, UR5, URZ, UP0, !UPT ;  /* 0x00000005ff057290 */ /* 0x000fe400087fe4ff */
[----:B0-----:R-:W-:-:S04]  /*0360*/  ULEA UR6, UR7, UR6, 0x18 ;  /* 0x0000000607067291 */ /* 0x001fc8000f8ec0ff */
[----:B------:R-:W-:Y:S02]  /*0370*/  MOV R5, UR5 ;  /* 0x0000000500057c02 */ /* 0x000fe40008000f00 */
[----:B------:R-:W-:Y:S01]  /*0380*/  LEA R16, R4, UR6, 0x2 ;  /* 0x0000000604107c11 */ /* 0x000fe2000f8e10ff */
[----:B------:R-:W-:-:S04]  /*0390*/  IMAD.U32 R4, RZ, RZ, UR4 ;  /* 0x00000004ff047e24 */ /* 0x000fc8000f8e00ff */
[----:B------:R-:W-:Y:S01]  /*03a0*/  VIADD R16, R16, 0x100 ;  /* 0x0000010010107836 */ /* 0x000fe20000000000 */
[----:B------:R-:W-:Y:S06]  /*03b0*/  @!P1 BRA `(.L_x_8) ;  /* 0x0000000000b89947 */ /* 0x000fec0003800000 */
[----:B------:R-:W-:Y:S01]  /*03c0*/  PLOP3.LUT P0, PT, PT, PT, PT, 0x8, 0x80 ;  /* 0x000000000080781c */ /* 0x000fe20003f0e170 */
[----:B------:R-:W-:-:S12]  /*03d0*/  VIADD R18, R0, 0xfffffe80 ;  /* 0xfffffe8000127836 */ /* 0x000fd80000000000 */
.L_x_9:
[----:B------:R-:W-:-:S05]  /*03e0*/  IMAD.WIDE R14, R19, 0x4, R4 ;  /* 0x00000004130e7825 */ /* 0x000fca00078e0204 */
[----:B------:R-:W2:Y:S04]  /*03f0*/  LDG.E R29, desc[UR8][R14.64+-0x100] ;  /* 0xffff00080e1d7981 */ /* 0x000ea8000c1e1900 */
[----:B------:R-:W3:Y:S01]  /*0400*/  LDG.E R21, desc[UR8][R14.64] ;  /* 0x000000080e157981 */ /* 0x000ee2000c1e1900 */
[C---:B------:R-:W-:Y:S01]  /*0410*/  IADD3 R11, PT, PT, R19.reuse, 0x80, RZ ;  /* 0x00000080130b7810 */ /* 0x040fe20007ffe0ff */
[----:B------:R-:W-:Y:S02]  /*0420*/  VIADD R13, R19, 0x100 ;  /* 0x00000100130d7836 */ /* 0x000fe40000000000 */
[----:B------:R-:W4:Y:S04]  /*0430*/  LDG.E R20, desc[UR8][R14.64+-0x80] ;  /* 0xffff80080e147981 */ /* 0x000f28000c1e1900 */
[----:B------:R0:W5:Y:S01]  /*0440*/  LDG.E R22, desc[UR8][R14.64+0x80] ;  /* 0x000080080e167981 */ /* 0x000162000c1e1900 */
[----:B------:R-:W-:-:S04]  /*0450*/  IMAD.WIDE R10, R11, 0x4, R4 ;  /* 0x000000040b0a7825 */ /* 0x000fc800078e0204 */
[--C-:B------:R-:W-:Y:S01]  /*0460*/  IMAD.WIDE R12, R13, 0x4, R4.reuse ;  /* 0x000000040d0c7825 */ /* 0x100fe200078e0204 */
[----:B------:R-:W5:Y:S03]  /*0470*/  LDG.E R23, desc[UR8][R10.64+-0x100] ;  /* 0xffff00080a177981 */ /* 0x000f66000c1e1900 */
[----:B0-----:R-:W-:Y:S01]  /*0480*/  VIADD R15, R19, 0x180 ;  /* 0x00000180130f7836 */ /* 0x001fe20000000000 */
[----:B------:R-:W5:Y:S03]  /*0490*/  LDG.E R25, desc[UR8][R10.64+-0x80] ;  /* 0xffff80080a197981 */ /* 0x000f66000c1e1900 */
[----:B------:R-:W-:Y:S01]  /*04a0*/  IMAD.WIDE R14, R15, 0x4, R4 ;  /* 0x000000040f0e7825 */ /* 0x000fe200078e0204 */
[----:B------:R-:W5:Y:S04]  /*04b0*/  LDG.E R27, desc[UR8][R10.64] ;  /* 0x000000080a1b7981 */ /* 0x000f68000c1e1900 */
[----:B------:R-:W5:Y:S04]  /*04c0*/  LDG.E R28, desc[UR8][R12.64+-0x100] ;  /* 0xffff00080c1c7981 */ /* 0x000f68000c1e1900 */
[----:B------:R-:W5:Y:S04]  /*04d0*/  LDG.E R26, desc[UR8][R12.64+-0x80] ;  /* 0xffff80080c1a7981 */ /* 0x000f68000c1e1900 */
[----:B------:R-:W5:Y:S04]  /*04e0*/  LDG.E R24, desc[UR8][R12.64] ;  /* 0x000000080c187981 */ /* 0x000f68000c1e1900 */
[----:B------:R-:W5:Y:S04]  /*04f0*/  LDG.E R11, desc[UR8][R10.64+0x80] ;  /* 0x000080080a0b7981 */ /* 0x000f68000c1e1900 */
[----:B------:R-:W5:Y:S04]  /*0500*/  LDG.E R13, desc[UR8][R12.64+0x80] ;  /* 0x000080080c0d7981 */ /* 0x000f68000c1e1900 */
[----:B------:R-:W5:Y:S04]  /*0510*/  LDG.E R10, desc[UR8][R14.64+-0x100] ;  /* 0xffff00080e0a7981 */ /* 0x000f68000c1e1900 */
[----:B------:R-:W5:Y:S04]  /*0520*/  LDG.E R12, desc[UR8][R14.64+0x80] ;  /* 0x000080080e0c7981 */ /* 0x000f68000c1e1900 */
[----:B--2---:R0:W-:Y:S04]  /*0530*/  STS [R16+-0x100], R29 ;  /* 0xffff001d10007388 */ /* 0x0041e80000000800 */
[----:B---3--:R1:W-:Y:S04]  /*0540*/  STS [R16], R21 ;  /* 0x0000001510007388 */ /* 0x0083e80000000800 */
[----:B0-----:R-:W2:Y:S04]  /*0550*/  LDG.E R29, desc[UR8][R14.64] ;  /* 0x000000080e1d7981 */ /* 0x001ea8000c1e1900 */
[----:B-1----:R-:W3:Y:S01]  /*0560*/  LDG.E R21, desc[UR8][R14.64+-0x80] ;  /* 0xffff80080e157981 */ /* 0x002ee2000c1e1900 */
[----:B------:R-:W-:-:S04]  /*0570*/  IADD3 R17, PT, PT, R17, 0x200, RZ ;  /* 0x0000020011117810 */ /* 0x000fc80007ffe0ff */
[----:B------:R-:W-:Y:S01]  /*0580*/  ISETP.GE.AND P1, PT, R17, R18, PT ;  /* 0x000000121100720c */ /* 0x000fe20003f26270 */
[----:B----4-:R-:W-:Y:S01]  /*0590*/  STS [R16+-0x80], R20 ;  /* 0xffff801410007388 */ /* 0x010fe20000000800 */
[----:B------:R-:W-:-:S03]  /*05a0*/  VIADD R19, R19, 0x200 ;  /* 0x0000020013137836 */ /* 0x000fc60000000000 */
[----:B-----5:R-:W-:Y:S04]  /*05b0*/  STS [R16+0x80], R22 ;  /* 0x0000801610007388 */ /* 0x020fe80000000800 */
[----:B------:R-:W-:Y:S04]  /*05c0*/  STS [R16+0x100], R23 ;  /* 0x0001001710007388 */ /* 0x000fe80000000800 */
        /* <DEDUP_REMOVED lines=9> */
[----:B--2---:R-:W-:Y:S04]  /*0660*/  STS [R16+0x600], R29 ;  /* 0x0006001d10007388 */ /* 0x004fe80000000800 */
[----:B---3--:R0:W-:Y:S02]  /*0670*/  STS [R16+0x580], R21 ;  /* 0x0005801510007388 */ /* 0x0081e40000000800 */
[----:B0-----:R-:W-:Y:S01]  /*0680*/  VIADD R16, R16, 0x800 ;  /* 0x0000080010107836 */ /* 0x001fe20000000000 */
[----:B------:R-:W-:Y:S06]  /*0690*/  @!P1 BRA `(.L_x_9) ;  /* 0xfffffffc00509947 */ /* 0x000fec000383ffff */
.L_x_8:
[----:B------:R-:W-:Y:S05]  /*06a0*/  BSYNC.RECONVERGENT B2 ;  /* 0x0000000000027941 */ /* 0x000fea0003800200 */
.L_x_7:
[----:B------:R-:W-:Y:S01]  /*06b0*/  IADD3 R10, PT, PT, -R17, R0, RZ ;  /* 0x00000000110a7210 */ /* 0x000fe20007ffe1ff */
[----:B------:R-:W-:Y:S03]  /*06c0*/  BSSY.RECONVERGENT B2, `(.L_x_10) ;  /* 0x000001a000027945 */ /* 0x000fe60003800200 */
[----:B------:R-:W-:-:S13]  /*06d0*/  ISETP.GT.AND P1, PT, R10, 0x80, PT ;  /* 0x000000800a00780c */ /* 0x000fda0003f24270 */
[----:B------:R-:W-:Y:S05]  /*06e0*/  @!P1 BRA `(.L_x_11) ;  /* 0x00000000005c9947 */ /* 0x000fea0003800000 */
[C---:B------:R-:W-:Y:S02]  /*06f0*/  VIADD R11, R19.reuse, 0x80 ;  /* 0x00000080130b7836 */ /* 0x040fe40000000000 */
[----:B------:R-:W-:-:S04]  /*0700*/  IMAD.WIDE R12, R19, 0x4, R4 ;  /* 0x00000004130c7825 */ /* 0x000fc800078e0204 */
[----:B------:R-:W-:Y:S01]  /*0710*/  IMAD.WIDE R10, R11, 0x4, R4 ;  /* 0x000000040b0a7825 */ /* 0x000fe200078e0204 */
[----:B------:R-:W2:Y:S04]  /*0720*/  LDG.E R15, desc[UR8][R12.64+-0x100] ;  /* 0xffff00080c0f7981 */ /* 0x000ea8000c1e1900 */
[----:B------:R-:W3:Y:S04]  /*0730*/  LDG.E R21, desc[UR8][R12.64+-0x80] ;  /* 0xffff80080c157981 */ /* 0x000ee8000c1e1900 */
[----:B------:R-:W4:Y:S04]  /*0740*/  LDG.E R23, desc[UR8][R12.64] ;  /* 0x000000080c177981 */ /* 0x000f28000c1e1900 */
[----:B------:R-:W5:Y:S04]  /*0750*/  LDG.E R25, desc[UR8][R12.64+0x80] ;  /* 0x000080080c197981 */ /* 0x000f68000c1e1900 */
[----:B------:R-:W5:Y:S04]  /*0760*/  LDG.E R27, desc[UR8][R10.64+-0x100] ;  /* 0xffff00080a1b7981 */ /* 0x000f68000c1e1900 */
[----:B------:R-:W5:Y:S04]  /*0770*/  LDG.E R29, desc[UR8][R10.64+-0x80] ;  /* 0xffff80080a1d7981 */ /* 0x000f68000c1e1900 */
[----:B------:R-:W5:Y:S04]  /*0780*/  LDG.E R14, desc[UR8][R10.64] ;  /* 0x000000080a0e7981 */ /* 0x000f68000c1e1900 */
[----:B------:R-:W5:Y:S01]  /*0790*/  LDG.E R18, desc[UR8][R10.64+0x80] ;  /* 0x000080080a127981 */ /* 0x000f62000c1e1900 */
[----:B------:R-:W-:Y:S01]  /*07a0*/  PLOP3.LUT P0, PT, PT, PT, PT, 0x8, 0x80 ;  /* 0x000000000080781c */ /* 0x000fe20003f0e170 */
[----:B------:R-:W-:Y:S01]  /*07b0*/  VIADD R17, R17, 0x100 ;  /* 0x0000010011117836 */ /* 0x000fe20000000000 */
[----:B------:R-:W-:Y:S01]  /*07c0*/  IADD3 R19, PT, PT, R19, 0x100, RZ ;  /* 0x0000010013137810 */ /* 0x000fe20007ffe0ff */
[----:B--2---:R-:W-:Y:S04]  /*07d0*/  STS [R16+-0x100], R15 ;  /* 0xffff000f10007388 */ /* 0x004fe80000000800 */
[----:B---3--:R-:W-:Y:S04]  /*07e0*/  STS [R16+-0x80], R21 ;  /* 0xffff801510007388 */ /* 0x008fe80000000800 */
[----:B----4-:R-:W-:Y:S04]  /*07f0*/  STS [R16], R23 ;  /* 0x0000001710007388 */ /* 0x010fe80000000800 */
[----:B-----5:R-:W-:Y:S04]  /*0800*/  STS [R16+0x80], R25 ;  /* 0x0000801910007388 */ /* 0x020fe80000000800 */
[----:B------:R-:W-:Y:S04]  /*0810*/  STS [R16+0x100], R27 ;  /* 0x0001001b10007388 */ /* 0x000fe80000000800 */
[----:B------:R-:W-:Y:S04]  /*0820*/  STS [R16+0x180], R29 ;  /* 0x0001801d10007388 */ /* 0x000fe80000000800 */
[----:B------:R-:W-:Y:S04]  /*0830*/  STS [R16+0x200], R14 ;  /* 0x0002000e10007388 */ /* 0x000fe80000000800 */
[----:B------:R0:W-:Y:S02]  /*0840*/  STS [R16+0x280], R18 ;  /* 0x0002801210007388 */ /* 0x0001e40000000800 */
[----:B0-----:R-:W-:-:S07]  /*0850*/  VIADD R16, R16, 0x400 ;  /* 0x0000040010107836 */ /* 0x001fce0000000000 */
.L_x_11:
[----:B------:R-:W-:Y:S05]  /*0860*/  BSYNC.RECONVERGENT B2 ;  /* 0x0000000000027941 */ /* 0x000fea0003800200 */
.L_x_10:
[----:B------:R-:W-:-:S13]  /*0870*/  ISETP.LT.OR P0, PT, R17, R0, P0 ;  /* 0x000000001100720c */ /* 0x000fda0000701670 */
[----:B------:R-:W-:Y:S05]  /*0880*/  @!P0 BRA `(.L_x_6) ;  /* 0x0000000000248947 */ /* 0x000fea0003800000 */
[----:B------:R-:W-:-:S05]  /*0890*/  IMAD.WIDE R4, R19, 0x4, R4 ;  /* 0x0000000413047825 */ /* 0x000fca00078e0204 */
[----:B------:R-:W2:Y:S04]  /*08a0*/  LDG.E R11, desc[UR8][R4.64+-0x100] ;  /* 0xffff0008040b7981 */ /* 0x000ea8000c1e1900 */
[----:B------:R-:W3:Y:S04]  /*08b0*/  LDG.E R13, desc[UR8][R4.64+-0x80] ;  /* 0xffff8008040d7981 */ /* 0x000ee8000c1e1900 */
[----:B------:R-:W4:Y:S04]  /*08c0*/  LDG.E R15, desc[UR8][R4.64] ;  /* 0x00000008040f7981 */ /* 0x000f28000c1e1900 */
[----:B------:R-:W5:Y:S04]  /*08d0*/  LDG.E R17, desc[UR8][R4.64+0x80] ;  /* 0x0000800804117981 */ /* 0x000f68000c1e1900 */
[----:B--2---:R0:W-:Y:S04]  /*08e0*/  STS [R16+-0x100], R11 ;  /* 0xffff000b10007388 */ /* 0x0041e80000000800 */
[----:B---3--:R0:W-:Y:S04]  /*08f0*/  STS [R16+-0x80], R13 ;  /* 0xffff800d10007388 */ /* 0x0081e80000000800 */
[----:B----4-:R0:W-:Y:S04]  /*0900*/  STS [R16], R15 ;  /* 0x0000000f10007388 */ /* 0x0101e80000000800 */
[----:B-----5:R0:W-:Y:S02]  /*0910*/  STS [R16+0x80], R17 ;  /* 0x0000801110007388 */ /* 0x0201e40000000800 */
.L_x_6:
[----:B------:R-:W-:Y:S05]  /*0920*/  BSYNC.RECONVERGENT B1 ;  /* 0x0000000000017941 */ /* 0x000fea0003800200 */
.L_x_5:
[----:B------:R-:W-:Y:S01]  /*0930*/  ISETP.GE.U32.AND P0, PT, R8, 0x1e0, PT ;  /* 0x000001e00800780c */ /* 0x000fe20003f06070 */
[----:B------:R-:W-:Y:S01]  /*0940*/  BSSY.RECONVERGENT B1, `(.L_x_12) ;  /* 0x000002d000017945 */ /* 0x000fe20003800200 */
[----:B------:R-:W-:Y:S01]  /*0950*/  LOP3.LUT R23, R6, 0xf, RZ, 0xc0, !PT ;  /* 0x0000000f06177812 */ /* 0x000fe200078ec0ff */
[----:B------:R-:W-:Y:S01]  /*0960*/  IMAD.MOV.U32 R18, RZ, RZ, -0x800001 ;  /* 0xff7fffffff127424 */ /* 0x000fe200078e00ff */
[----:B------:R-:W-:Y:S02]  /*0970*/  MOV R4, R2 ;  /* 0x0000000200047202 */ /* 0x000fe40000000f00 */
[----:B------:R-:W-:-:S07]  /*0980*/  ISETP.NE.AND P1, PT, R23, RZ, PT ;  /* 0x000000ff1700720c */ /* 0x000fce0003f25270 */
[----:B------:R-:W-:Y:S06]  /*0990*/  @!P0 BRA `(.L_x_13) ;  /* 0x00000000009c8947 */ /* 0x000fec0003800000 */
[----:B------:R-:W1:Y:S01]  /*09a0*/  S2UR UR5, SR_CgaCtaId ;  /* 0x00000000000579c3 */ /* 0x000e620000008800 */
[----:B------:R-:W-:Y:S01]  /*09b0*/  UMOV UR4, 0x400 ;  /* 0x0000040000047882 */ /* 0x000fe20000000000 */
[----:B------:R-:W-:Y:S01]  /*09c0*/  IMAD R4, R9, R0, R2 ;  /* 0x0000000009047224 */ /* 0x000fe200078e0202 */
[----:B------:R-:W-:Y:S01]  /*09d0*/  LOP3.LUT R12, R6, 0xffffff0, RZ, 0xc0, !PT ;  /* 0x0ffffff0060c7812 */ /* 0x000fe200078ec0ff */
[----:B------:R-:W-:-:S03]  /*09e0*/  IMAD.MOV.U32 R18, RZ, RZ, -0x800001 ;  /* 0xff7fffffff127424 */ /* 0x000fc600078e00ff */
[----:B------:R-:W-:Y:S01]  /*09f0*/  IADD3 R12, PT, PT, -R12, RZ, RZ ;  /* 0x000000ff0c0c7210 */ /* 0x000fe20007ffe1ff */
[----:B-1----:R-:W-:-:S06]  /*0a00*/  ULEA UR4, UR5, UR4, 0x18 ;  /* 0x0000000405047291 */ /* 0x002fcc000f8ec0ff */
[----:B------:R-:W-:Y:S01]  /*0a10*/  LEA R5, R4, UR4, 0x2 ;  /* 0x0000000404057c11 */ /* 0x000fe2000f8e10ff */
[----:B------:R-:W-:-:S04]  /*0a20*/  IMAD.MOV.U32 R4, RZ, RZ, R2 ;  /* 0x000000ffff047224 */ /* 0x000fc800078e0002 */
[----:B------:R-:W-:-:S07]  /*0a30*/  VIADD R5, R5, 0x400 ;  /* 0x0000040005057836 */ /* 0x000fce0000000000 */
.L_x_14:
[----:B------:R-:W-:Y:S01]  /*0a40*/  LDS R19, [R5+-0x400] ;  /* 0xfffc000005137984 */ /* 0x000fe20000000800 */
[----:B------:R-:W-:Y:S01]  /*0a50*/  VIADD R12, R12, 0x10 ;  /* 0x000000100c0c7836 */ /* 0x000fe20000000000 */
[----:B------:R-:W-:Y:S02]  /*0a60*/  IADD3 R4, PT, PT, R4, 0x200, RZ ;  /* 0x0000020004047810 */ /* 0x000fe40007ffe0ff */
[----:B------:R-:W1:Y:S02]  /*0a70*/  LDS R20, [R5+-0x380] ;  /* 0xfffc800005147984 */ /* 0x000e640000000800 */
[----:B------:R-:W-:Y:S02]  /*0a80*/  ISETP.NE.AND P0, PT, R12, RZ, PT ;  /* 0x000000ff0c00720c */ /* 0x000fe40003f05270 */
[----:B------:R-:W-:Y:S04]  /*0a90*/  LDS R21, [R5+-0x300] ;  /* 0xfffd000005157984 */ /* 0x000fe80000000800 */
[----:B------:R-:W2:Y:S04]  /*0aa0*/  LDS R22, [R5+-0x280] ;  /* 0xfffd800005167984 */ /* 0x000ea80000000800 */
[----:B------:R-:W-:Y:S04]  /*0ab0*/  LDS R25, [R5+-0x200] ;  /* 0xfffe000005197984 */ /* 0x000fe80000000800 */
[----:B------:R-:W3:Y:S04]  /*0ac0*/  LDS R24, [R5+-0x180] ;  /* 0xfffe800005187984 */ /* 0x000ee80000000800 */
[----:B0-----:R-:W-:Y:S04]  /*0ad0*/  LDS R16, [R5+-0x100] ;  /* 0xffff000005107984 */ /* 0x001fe80000000800 */
[----:B------:R-:W0:Y:S04]  /*0ae0*/  LDS R17, [R5+-0x80] ;  /* 0xffff800005117984 */ /* 0x000e280000000800 */
[----:B------:R-:W-:Y:S04]  /*0af0*/  LDS R15, [R5] ;  /* 0x00000000050f7984 */ /* 0x000fe80000000800 */
[----:B------:R-:W4:Y:S04]  /*0b00*/  LDS R14, [R5+0x80] ;  /* 0x00008000050e7984 */ /* 0x000f280000000800 */
[----:B------:R-:W-:Y:S04]  /*0b10*/  LDS R13, [R5+0x100] ;  /* 0x00010000050d7984 */ /* 0x000fe80000000800 */
[----:B------:R-:W5:Y:S01]  /*0b20*/  LDS R8, [R5+0x180] ;  /* 0x0001800005087984 */ /* 0x000f620000000800 */
[----:B-1----:R-:W-:-:S03]  /*0b30*/  FMNMX3 R20, R18, R19, R20, !PT ;  /* 0x0000001312147276 */ /* 0x002fc60007800014 */
[----:B------:R-:W-:Y:S04]  /*0b40*/  LDS R11, [R5+0x200] ;  /* 0x00020000050b7984 */ /* 0x000fe80000000800 */
[----:B------:R-:W1:Y:S01]  /*0b50*/  LDS R10, [R5+0x280] ;  /* 0x00028000050a7984 */ /* 0x000e620000000800 */
[----:B--2---:R-:W-:-:S03]  /*0b60*/  FMNMX3 R20, R20, R21, R22, !PT ;  /* 0x0000001514147276 */ /* 0x004fc60007800016 */
[----:B------:R-:W-:Y:S04]  /*0b70*/  LDS R19, [R5+0x300] ;  /* 0x0003000005137984 */ /* 0x000fe80000000800 */
[----:B------:R2:W1:Y:S01]  /*0b80*/  LDS R18, [R5+0x380] ;  /* 0x0003800005127984 */ /* 0x0004620000000800 */
[----:B---3--:R-:W-:-:S04]  /*0b90*/  FMNMX3 R20, R20, R25, R24, !PT ;  /* 0x0000001914147276 */ /* 0x008fc80007800018 */
[----:B0-----:R-:W-:Y:S01]  /*0ba0*/  FMNMX3 R16, R20, R16, R17, !PT ;  /* 0x0000001014107276 */ /* 0x001fe20007800011 */
[----:B--2---:R-:W-:-:S03]  /*0bb0*/  VIADD R5, R5, 0x800 ;  /* 0x0000080005057836 */ /* 0x004fc60000000000 */
[----:B----4-:R-:W-:-:S04]  /*0bc0*/  FMNMX3 R14, R16, R15, R14, !PT ;  /* 0x0000000f100e7276 */ /* 0x010fc8000780000e */
[----:B-----5:R-:W-:-:S04]  /*0bd0*/  FMNMX3 R8, R14, R13, R8, !PT ;  /* 0x0000000d0e087276 */ /* 0x020fc80007800008 */
[----:B-1----:R-:W-:-:S04]  /*0be0*/  FMNMX3 R8, R8, R11, R10, !PT ;  /* 0x0000000b08087276 */ /* 0x002fc8000780000a */
[----:B------:R-:W-:Y:S01]  /*0bf0*/  FMNMX3 R18, R8, R19, R18, !PT ;  /* 0x0000001308127276 */ /* 0x000fe20007800012 */
[----:B------:R-:W-:Y:S06]  /*0c00*/  @P0 BRA `(.L_x_14) ;  /* 0xfffffffc008c0947 */ /* 0x000fec000383ffff */
.L_x_13:
[----:B------:R-:W-:Y:S05]  /*0c10*/  BSYNC.RECONVERGENT B1 ;  /* 0x0000000000017941 */ /* 0x000fea0003800200 */
.L_x_12:
[----:B------:R-:W-:Y:S05]  /*0c20*/  @!P1 BRA `(.L_x_1) ;  /* 0x0000000000dc9947 */ /* 0x000fea0003800000 */
[----:B------:R-:W-:Y:S01]  /*0c30*/  ISETP.GE.U32.AND P0, PT, R23, 0x8, PT ;  /* 0x000000081700780c */ /* 0x000fe20003f06070 */
[----:B------:R-:W-:Y:S01]  /*0c40*/  BSSY.RECONVERGENT B1, `(.L_x_15) ;  /* 0x0000016000017945 */ /* 0x000fe20003800200 */
[----:B------:R-:W-:-:S04]  /*0c50*/  LOP3.LUT R14, R6, 0x7, RZ, 0xc0, !PT ;  /* 0x00000007060e7812 */ /* 0x000fc800078ec0ff */
[----:B------:R-:W-:-:S07]  /*0c60*/  ISETP.NE.AND P1, PT, R14, RZ, PT ;  /* 0x000000ff0e00720c */ /* 0x000fce0003f25270 */
[----:B------:R-:W-:Y:S06]  /*0c70*/  @!P0 BRA `(.L_x_16) ;  /* 0x0000000000488947 */ /* 0x000fec0003800000 */
[----:B------:R-:W1:Y:S01]  /*0c80*/  S2UR UR5, SR_CgaCtaId ;  /* 0x00000000000579c3 */ /* 0x000e620000008800 */
[----:B------:R-:W-:Y:S01]  /*0c90*/  UMOV UR4, 0x400 ;  /* 0x0000040000047882 */ /* 0x000fe20000000000 */
[----:B------:R-:W-:Y:S02]  /*0ca0*/  IMAD R5, R9, R0, R4 ;  /* 0x0000000009057224 */ /* 0x000fe400078e0204 */
[----:B------:R-:W-:Y:S01]  /*0cb0*/  VIADD R4, R4, 0x100 ;  /* 0x0000010004047836 */ /* 0x000fe20000000000 */
[----:B-1----:R-:W-:-:S06]  /*0cc0*/  ULEA UR4, UR5, UR4, 0x18 ;  /* 0x0000000405047291 */ /* 0x002fcc000f8ec0ff */
[----:B------:R-:W-:-:S05]  /*0cd0*/  LEA R5, R5, UR4, 0x2 ;  /* 0x0000000405057c11 */ /* 0x000fca000f8e10ff */
[----:B0-----:R-:W-:Y:S04]  /*0ce0*/  LDS R11, [R5] ;  /* 0x00000000050b7984 */ /* 0x001fe80000000800 */
[----:B------:R-:W0:Y:S04]  /*0cf0*/  LDS R6, [R5+0x80] ;  /* 0x0000800005067984 */ /* 0x000e280000000800 */
[----:B------:R-:W-:Y:S04]  /*0d00*/  LDS R13, [R5+0x100] ;  /* 0x00010000050d7984 */ /* 0x000fe80000000800 */
[----:B------:R-:W1:Y:S04]  /*0d10*/  LDS R8, [R5+0x180] ;  /* 0x0001800005087984 */ /* 0x000e680000000800 */
[----:B------:R-:W-:Y:S04]  /*0d20*/  LDS R15, [R5+0x200] ;  /* 0x00020000050f7984 */ /* 0x000fe80000000800 */
[----:B------:R-:W2:Y:S04]  /*0d30*/  LDS R10, [R5+0x280] ;  /* 0x00028000050a7984 */ /* 0x000ea80000000800 */
[----:B------:R-:W-:Y:S04]  /*0d40*/  LDS R17, [R5+0x300] ;  /* 0x0003000005117984 */ /* 0x000fe80000000800 */
[----:B------:R-:W3:Y:S01]  /*0d50*/  LDS R12, [R5+0x380] ;  /* 0x00038000050c7984 */ /* 0x000ee20000000800 */
[----:B0-----:R-:W-:-:S04]  /*0d60*/  FMNMX3 R6, R18, R11, R6, !PT ;  /* 0x0000000b12067276 */ /* 0x001fc80007800006 */
[----:B-1----:R-:W-:-:S04]  /*0d70*/  FMNMX3 R6, R6, R13, R8, !PT ;  /* 0x0000000d06067276 */ /* 0x002fc80007800008 */
[----:B--2---:R-:W-:-:S04]  /*0d80*/  FMNMX3 R6, R6, R15, R10, !PT ;  /* 0x0000000f06067276 */ /* 0x004fc8000780000a */
[----:B---3--:R-:W-:-:S07]  /*0d90*/  FMNMX3 R18, R6, R17, R12, !PT ;  /* 0x0000001106127276 */ /* 0x008fce000780000c */
.L_x_16:
[----:B------:R-:W-:Y:S05]  /*0da0*/  BSYNC.RECONVERGENT B1 ;  /* 0x0000000000017941 */ /* 0x000fea0003800200 */
.L_x_15:
[----:B------:R-:W-:Y:S05]  /*0db0*/  @!P1 BRA `(.L_x_1) ;  /* 0x0000000000789947 */ /* 0x000fea0003800000 */
[----:B------:R-:W-:Y:S01]  /*0dc0*/  ISETP.GE.U32.AND P0, PT, R14, 0x4, PT ;  /* 0x000000040e00780c */ /* 0x000fe20003f06070 */
[----:B------:R-:W-:Y:S01]  /*0dd0*/  BSSY.RECONVERGENT B1, `(.L_x_17) ;  /* 0x000000f000017945 */ /* 0x000fe20003800200 */
[----:B------:R-:W-:-:S11]  /*0de0*/  ISETP.NE.AND P1, PT, R3, RZ, PT ;  /* 0x000000ff0300720c */ /* 0x000fd60003f25270 */
[----:B------:R-:W-:Y:S05]  /*0df0*/  @!P0 BRA `(.L_x_18) ;  /* 0x0000000000308947 */ /* 0x000fea0003800000 */
[----:B------:R-:W1:Y:S01]  /*0e00*/  S2UR UR5, SR_CgaCtaId ;  /* 0x00000000000579c3 */ /* 0x000e620000008800 */
[----:B------:R-:W-:Y:S01]  /*0e10*/  UMOV UR4, 0x400 ;  /* 0x0000040000047882 */ /* 0x000fe20000000000 */
[----:B------:R-:W-:Y:S01]  /*0e20*/  IMAD R5, R9, R0, R4 ;  /* 0x0000000009057224 */ /* 0x000fe200078e0204 */
[----:B------:R-:W-:Y:S01]  /*0e30*/  IADD3 R4, PT, PT, R4, 0x80, RZ ;  /* 0x0000008004047810 */ /* 0x000fe20007ffe0ff */
[----:B-1----:R-:W-:-:S06]  /*0e40*/  ULEA UR4, UR5, UR4, 0x18 ;  /* 0x0000000405047291 */ /* 0x002fcc000f8ec0ff */
[----:B------:R-:W-:-:S05]  /*0e50*/  LEA R5, R5, UR4, 0x2 ;  /* 0x0000000405057c11 */ /* 0x000fca000f8e10ff */
[----:B0-----:R-:W-:Y:S04]  /*0e60*/  LDS R11, [R5] ;  /* 0x00000000050b7984 */ /* 0x001fe80000000800 */
[----:B------:R-:W0:Y:S04]  /*0e70*/  LDS R6, [R5+0x80] ;  /* 0x0000800005067984 */ /* 0x000e280000000800 */
[----:B------:R-:W-:Y:S04]  /*0e80*/  LDS R13, [R5+0x100] ;  /* 0x00010000050d7984 */ /* 0x000fe80000000800 */
[----:B------:R-:W1:Y:S01]  /*0e90*/  LDS R8, [R5+0x180] ;  /* 0x0001800005087984 */ /* 0x000e620000000800 */
[----:B0-----:R-:W-:-:S04]  /*0ea0*/  FMNMX3 R6, R18, R11, R6, !PT ;  /* 0x0000000b12067276 */ /* 0x001fc80007800006 */
[----:B-1----:R-:W-:-:S07]  /*0eb0*/  FMNMX3 R18, R6, R13, R8, !PT ;  /* 0x0000000d06127276 */ /* 0x002fce0007800008 */
.L_x_18:
[----:B------:R-:W-:Y:S05]  /*0ec0*/  BSYNC.RECONVERGENT B1 ;  /* 0x0000000000017941 */ /* 0x000fea0003800200 */
.L_x_17:
[----:B------:R-:W-:Y:S05]  /*0ed0*/  @!P1 BRA `(.L_x_1) ;  /* 0x0000000000309947 */ /* 0x000fea0003800000 */
[----:B------:R-:W1:Y:S01]  /*0ee0*/  S2UR UR5, SR_CgaCtaId ;  /* 0x00000000000579c3 */ /* 0x000e620000008800 */
[----:B------:R-:W-:Y:S01]  /*0ef0*/  UMOV UR4, 0x400 ;  /* 0x0000040000047882 */ /* 0x000fe20000000000 */
[----:B------:R-:W-:Y:S02]  /*0f00*/  IMAD R4, R9, R0, R4 ;  /* 0x0000000009047224 */ /* 0x000fe400078e0204 */
[----:B------:R-:W-:Y:S01]  /*0f10*/  IMAD.MOV R3, RZ, RZ, -R3 ;  /* 0x000000ffff037224 */ /* 0x000fe200078e0a03 */
[----:B-1----:R-:W-:-:S06]  /*0f20*/  ULEA UR4, UR5, UR4, 0x18 ;  /* 0x0000000405047291 */ /* 0x002fcc000f8ec0ff */
[----:B------:R-:W-:-:S07]  /*0f30*/  LEA R4, R4, UR4, 0x2 ;  /* 0x0000000404047c11 */ /* 0x000fce000f8e10ff */
.L_x_19:
[----:B------:R1:W2:Y:S01]  /*0f40*/  LDS R5, [R4] ;  /* 0x0000000004057984 */ /* 0x0002a20000000800 */
[----:B------:R-:W-:-:S05]  /*0f50*/  VIADD R3, R3, 0x1 ;  /* 0x0000000103037836 */ /* 0x000fca0000000000 */
[----:B------:R-:W-:Y:S02]  /*0f60*/  ISETP.NE.AND P0, PT, R3, RZ, PT ;  /* 0x000000ff0300720c */ /* 0x000fe40003f05270 */
[----:B-1----:R-:W-:Y:S02]  /*0f70*/  IADD3 R4, PT, PT, R4, 0x80, RZ ;  /* 0x0000008004047810 */ /* 0x002fe40007ffe0ff */
[----:B--2---:R-:W-:-:S09]  /*0f80*/  FMNMX R18, R5, R18, !PT ;  /* 0x0000001205127209 */ /* 0x004fd20007800000 */
[----:B------:R-:W-:Y:S05]  /*0f90*/  @P0 BRA `(.L_x_19) ;  /* 0xfffffffc00e80947 */ /* 0x000fea000383ffff */
.L_x_1:
[----:B------:R-:W-:Y:S05]  /*0fa0*/  BSYNC.RECONVERGENT B0 ;  /* 0x0000000000007941 */ /* 0x000fea0003800200 */
.L_x_0:
[----:B------:R-:W1:Y:S01]  /*0fb0*/  SHFL.BFLY PT, R3, R18, 0x10, 0x1f ;  /* 0x0e001f0012037f89 */ /* 0x000e6200000e0000 */
[----:B------:R-:W-:Y:S01]  /*0fc0*/  ISETP.GE.AND P0, PT, R2, R0, PT ;  /* 0x000000000200720c */ /* 0x000fe20003f06270 */
[----:B------:R-:W-:Y:S01]  /*0fd0*/  BSSY.RECONVERGENT B0, `(.L_x_20) ;  /* 0x0000070000007945 */ /* 0x000fe20003800200 */
[----:B-1----:R-:W-:-:S05]  /*0fe0*/  FMNMX R5, R3, R18, !PT ;  /* 0x0000001203057209 */ /* 0x002fca0007800000 */
[----:B------:R-:W1:Y:S02]  /*0ff0*/  SHFL.BFLY PT, R4, R5, 0x8, 0x1f ;  /* 0x0d001f0005047f89 */ /* 0x000e6400000e0000 */
[----:B-1----:R-:W-:-:S05]  /*1000*/  FMNMX R6, R5, R4, !PT ;  /* 0x0000000405067209 */ /* 0x002fca0007800000 */
[----:B------:R-:W1:Y:S02]  /*1010*/  SHFL.BFLY PT, R3, R6, 0x4, 0x1f ;  /* 0x0c801f0006037f89 */ /* 0x000e6400000e0000 */
[----:B-1----:R-:W-:-:S05]  /*1020*/  FMNMX R8, R6, R3, !PT ;  /* 0x0000000306087209 */ /* 0x002fca0007800000 */
[----:B------:R-:W1:Y:S02]  /*1030*/  SHFL.BFLY PT, R3, R8, 0x2, 0x1f ;  /* 0x0c401f0008037f89 */ /* 0x000e6400000e0000 */
[----:B-1----:R-:W-:Y:S01]  /*1040*/  FMNMX R10, R8, R3, !PT ;  /* 0x00000003080a7209 */ /* 0x002fe20007800000 */
[----:B------:R-:W-:-:S04]  /*1050*/  IMAD.MOV.U32 R3, RZ, RZ, RZ ;  /* 0x000000ffff037224 */ /* 0x000fc800078e00ff */
[----:B0-----:R-:W0:Y:S02]  /*1060*/  SHFL.BFLY PT, R11, R10, 0x1, 0x1f ;  /* 0x0c201f000a0b7f89 */ /* 0x001e2400000e0000 */
[----:B0-----:R-:W-:Y:S01]  /*1070*/  FMNMX R4, R10, R11, !PT ;  /* 0x0000000b0a047209 */ /* 0x001fe20007800000 */
[----:B------:R-:W-:Y:S06]  /*1080*/  @P0 BRA `(.L_x_21) ;  /* 0x0000000400900947 */ /* 0x000fec0003800000 */
[----:B------:R-:W-:Y:S01]  /*1090*/  LOP3.LUT R3, RZ, R2, RZ, 0x33, !PT ;  /* 0x00000002ff037212 */ /* 0x000fe200078e33ff */
[----:B------:R-:W-:Y:S01]  /*10a0*/  BSSY.RECONVERGENT B1, `(.L_x_22) ;  /* 0x0000025000017945 */ /* 0x000fe20003800200 */
[----:B------:R-:W-:-:S03]  /*10b0*/  IMAD.MOV.U32 R5, RZ, RZ, R2 ;  /* 0x000000ffff057224 */ /* 0x000fc600078e0002 */
[----:B------:R-:W-:-:S05]  /*10c0*/  IMAD.IADD R6, R3, 0x1, R0 ;  /* 0x0000000103067824 */ /* 0x000fca00078e0200 */
[C---:B------:R-:W-:Y:S02]  /*10d0*/  LOP3.LUT R3, R6.reuse, 0x60, RZ, 0xc0, !PT ;  /* 0x0000006006037812 */ /* 0x040fe400078ec0ff */
[----:B------:R-:W-:Y:S02]  /*10e0*/  ISETP.GE.U32.AND P1, PT, R6, 0x60, PT ;  /* 0x000000600600780c */ /* 0x000fe40003f26070 */
[----:B------:R-:W-:Y:S01]  /*10f0*/  ISETP.NE.AND P0, PT, R3, 0x60, PT ;  /* 0x000000600300780c */ /* 0x000fe20003f05270 */
[----:B------:R-:W-:-:S12]  /*1100*/  HFMA2 R3, -RZ, RZ, 0, 0 ;  /* 0x00000000ff037431 */ /* 0x000fd800000001ff */
[----:B------:R-:W-:Y:S05]  /*1110*/  @!P0 BRA `(.L_x_23) ;  /* 0x0000000000748947 */ /* 0x000fea0003800000 */
[----:B------:R-:W0:Y:S01]  /*1120*/  S2UR UR5, SR_CgaCtaId ;  /* 0x00000000000579c3 */ /* 0x000e220000008800 */
[----:B------:R-:W-:Y:S01]  /*1130*/  LEA.HI R5, R6, 0x1, RZ, 0x1b ;  /* 0x0000000106057811 */ /* 0x000fe200078fd8ff */
[----:B------:R-:W-:Y:S01]  /*1140*/  UMOV UR4, 0x400 ;  /* 0x0000040000047882 */ /* 0x000fe20000000000 */
[----:B------:R-:W-:Y:S02]  /*1150*/  IMAD R10, R9, R0, R2 ;  /* 0x00000000090a7224 */ /* 0x000fe400078e0202 */
[----:B------:R-:W-:Y:S01]  /*1160*/  LOP3.LUT R6, R5, 0x3, RZ, 0xc0, !PT ;  /* 0x0000000305067812 */ /* 0x000fe200078ec0ff */
[----:B------:R-:W-:Y:S01]  /*1170*/  IMAD.MOV.U32 R3, RZ, RZ, RZ ;  /* 0x000000ffff037224 */ /* 0x000fe200078e00ff */
[----:B------:R-:W-:Y:S01]  /*1180*/  MOV R5, R2 ;  /* 0x0000000200057202 */ /* 0x000fe20000000f00 */
[----:B------:R-:W-:Y:S01]  /*1190*/  IMAD.MOV.U32 R14, RZ, RZ, 0x3bbb989d ;  /* 0x3bbb989dff0e7424 */ /* 0x000fe200078e00ff */
[----:B------:R-:W-:Y:S01]  /*11a0*/  IADD3 R8, PT, PT, -R6, RZ, RZ ;  /* 0x000000ff06087210 */ /* 0x000fe20007ffe1ff */
[----:B------:R-:W-:Y:S01]  /*11b0*/  IMAD.MOV.U32 R13, RZ, RZ, 0x437c0000 ;  /* 0x437c0000ff0d7424 */ /* 0x000fe200078e00ff */
[----:B0-----:R-:W-:-:S06]  /*11c0*/  ULEA UR4, UR5, UR4, 0x18 ;  /* 0x0000000405047291 */ /* 0x001fcc000f8ec0ff */
[----:B------:R-:W-:-:S07]  /*11d0*/  LEA R6, R10, UR4, 0x2 ;  /* 0x000000040a067c11 */ /* 0x000fce000f8e10ff */
.L_x_24:
[----:B------:R-:W0:Y:S01]  /*11e0*/  LDS R11, [R6] ;  /* 0x00000000060b7984 */ /* 0x000e220000000800 */
[----:B------:R-:W-:Y:S01]  /*11f0*/  VIADD R8, R8, 0x1 ;  /* 0x0000000108087836 */ /* 0x000fe20000000000 */
[----:B------:R-:W-:-:S04]  /*1200*/  IADD3 R5, PT, PT, R5, 0x20, RZ ;  /* 0x0000002005057810 */ /* 0x000fc80007ffe0ff */
[----:B------:R-:W-:Y:S01]  /*1210*/  ISETP.NE.AND P0, PT, R8, RZ, PT ;  /* 0x000000ff0800720c */ /* 0x000fe20003f05270 */
[----:B0-----:R-:W-:-:S04]  /*1220*/  FADD R11, -R4, R11 ;  /* 0x0000000b040b7221 */ /* 0x001fc80000000100 */
[----:B------:R-:W-:-:S04]  /*1230*/  FFMA.SAT R10, R11, R14, 0.5 ;  /* 0x3f0000000b0a7423 */ /* 0x000fc8000000200e */
[----:B------:R-:W-:-:S04]  /*1240*/  FFMA.RM R10, R10, R13, 12582913 ;  /* 0x4b4000010a0a7423 */ /* 0x000fc8000000400d */
[C---:B------:R-:W-:Y:S01]  /*1250*/  FADD R12, R10.reuse, -12583039 ;  /* 0xcb40007f0a0c7421 */ /* 0x040fe20000000000 */
[----:B------:R-:W-:-:S03]  /*1260*/  IMAD.SHL.U32 R10, R10, 0x800000, RZ ;  /* 0x008000000a0a7824 */ /* 0x000fc600078e00ff */
[----:B------:R-:W-:-:S04]  /*1270*/  FFMA R12, R11, 1.4426950216293334961, -R12 ;  /* 0x3fb8aa3b0b0c7823 */ /* 0x000fc8000000080c */
[----:B------:R-:W-:-:S04]  /*1280*/  FFMA R12, R11, 1.925963033500011079e-08, R12 ;  /* 0x32a570600b0c7823 */ /* 0x000fc8000000000c */
[----:B------:R-:W0:Y:S02]  /*1290*/  MUFU.EX2 R11, R12 ;  /* 0x0000000c000b7308 */ /* 0x000e240000000800 */
[----:B0-----:R-:W-:-:S04]  /*12a0*/  FMUL R10, R10, R11 ;  /* 0x0000000b0a0a7220 */ /* 0x001fc80000400000 */
[----:B------:R-:W-:Y:S01]  /*12b0*/  FADD R3, R10, R3 ;  /* 0x000000030a037221 */ /* 0x000fe20000000000 */
[----:B------:R0:W-:Y:S02]  /*12c0*/  STS [R6], R10 ;  /* 0x0000000a06007388 */ /* 0x0001e40000000800 */
[----:B0-----:R-:W-:Y:S01]  /*12d0*/  VIADD R6, R6, 0x80 ;  /* 0x0000008006067836 */ /* 0x001fe20000000000 */
[----:B------:R-:W-:Y:S06]  /*12e0*/  @P0 BRA `(.L_x_24) ;  /* 0xfffffffc00bc0947 */ /* 0x000fec000383ffff */
.L_x_23:
[----:B------:R-:W-:Y:S05]  /*12f0*/  BSYNC.RECONVERGENT B1 ;  /* 0x0000000000017941 */ /* 0x000fea0003800200 */
.L_x_22:
[----:B------:R-:W-:Y:S05]  /*1300*/  @!P1 BRA `(.L_x_21) ;  /* 0x0000000000f09947 */ /* 0x000fea0003800000 */
[----:B------:R-:W0:Y:S01]  /*1310*/  S2UR UR5, SR_CgaCtaId ;  /* 0x00000000000579c3 */ /* 0x000e220000008800 */
[----:B------:R-:W-:Y:S01]  /*1320*/  UMOV UR4, 0x400 ;  /* 0x0000040000047882 */ /* 0x000fe20000000000 */
[----:B------:R-:W-:Y:S01]  /*1330*/  IMAD R6, R9, R0, R5 ;  /* 0x0000000009067224 */ /* 0x000fe200078e0205 */
[----:B0-----:R-:W-:-:S06]  /*1340*/  ULEA UR4, UR5, UR4, 0x18 ;  /* 0x0000000405047291 */ /* 0x001fcc000f8ec0ff */
[----:B------:R-:W-:-:S05]  /*1350*/  LEA R6, R6, UR4, 0x2 ;  /* 0x0000000406067c11 */ /* 0x000fca000f8e10ff */
[----:B------:R-:W-:-:S07]  /*1360*/  VIADD R6, R6, 0x100 ;  /* 0x0000010006067836 */ /* 0x000fce0000000000 */
.L_x_25:
[----:B------:R-:W0:Y:S01]  /*1370*/  LDS R11, [R6+-0x100] ;  /* 0xffff0000060b7984 */ /* 0x000e220000000800 */
[----:B------:R-:W-:Y:S01]  /*1380*/  MOV R12, 0x3bbb989d ;  /* 0x3bbb989d000c7802 */ /* 0x000fe20000000f00 */
[----:B------:R-:W-:Y:S01]  /*1390*/  IMAD.MOV.U32 R8, RZ, RZ, 0x437c0000 ;  /* 0x437c0000ff087424 */ /* 0x000fe200078e00ff */
[----:B------:R-:W-:Y:S01]  /*13a0*/  IADD3 R5, PT, PT, R5, 0x80, RZ ;  /* 0x0000008005057810 */ /* 0x000fe20007ffe0ff */
[----:B------:R-:W1:Y:S03]  /*13b0*/  LDS R15, [R6+-0x80] ;  /* 0xffff8000060f7984 */ /* 0x000e660000000800 */
[----:B------:R-:W-:Y:S01]  /*13c0*/  ISETP.GE.AND P0, PT, R5, R0, PT ;  /* 0x000000000500720c */ /* 0x000fe20003f06270 */
[----:B------:R-:W2:Y:S04]  /*13d0*/  LDS R13, [R6] ;  /* 0x00000000060d7984 */ /* 0x000ea80000000800 */
[----:B------:R-:W3:Y:S01]  /*13e0*/  LDS R21, [R6+0x80] ;  /* 0x0000800006157984 */ /* 0x000ee20000000800 */
[----:B0-----:R-:W-:-:S04]  /*13f0*/  FADD R17, -R4, R11 ;  /* 0x0000000b04117221 */ /* 0x001fc80000000100 */
[----:B------:R-:W-:Y:S01]  /*1400*/  FFMA.SAT R11, R17, R12, 0.5 ;  /* 0x3f000000110b7423 */ /* 0x000fe2000000200c */
[----:B-1----:R-:W-:-:S03]  /*1410*/  FADD R15, -R4, R15 ;  /* 0x0000000f040f7221 */ /* 0x002fc60000000100 */
[----:B------:R-:W-:Y:S01]  /*1420*/  FFMA.RM R10, R11, R8, 12582913 ;  /* 0x4b4000010b0a7423 */ /* 0x000fe20000004008 */
[----:B--2---:R-:W-:Y:S01]  /*1430*/  FADD R13, -R4, R13 ;  /* 0x0000000d040d7221 */ /* 0x004fe20000000100 */
[-C--:B------:R-:W-:Y:S02]  /*1440*/  FFMA.SAT R11, R15, R12.reuse, 0.5 ;  /* 0x3f0000000f0b7423 */ /* 0x080fe4000000200c */
[----:B------:R-:W-:Y:S01]  /*1450*/  FADD R14, R10, -12583039 ;  /* 0xcb40007f0a0e7421 */ /* 0x000fe20000000000 */
[----:B------:R-:W-:Y:S01]  /*1460*/  FFMA.SAT R19, R13, R12, 0.5 ;  /* 0x3f0000000d137423 */ /* 0x000fe2000000200c */
[-C--:B------:R-:W-:Y:S02]  /*1470*/  FFMA.RM R11, R11, R8.reuse, 12582913 ;  /* 0x4b4000010b0b7423 */ /* 0x080fe40000004008 */
[----:B------:R-:W-:Y:S02]  /*1480*/  FFMA R14, R17, 1.4426950216293334961, -R14 ;  /* 0x3fb8aa3b110e7823 */ /* 0x000fe4000000080e */
[C---:B------:R-:W-:Y:S01]  /*1490*/  FADD R18, R11.reuse, -12583039 ;  /* 0xcb40007f0b127421 */ /* 0x040fe20000000000 */
[----:B------:R-:W-:Y:S01]  /*14a0*/  SHF.L.U32 R11, R11, 0x17, RZ ;  /* 0x000000170b0b7819 */ /* 0x000fe200000006ff */
[----:B------:R-:W-:Y:S01]  /*14b0*/  FFMA R16, R17, 1.925963033500011079e-08, R14 ;  /* 0x32a5706011107823 */ /* 0x000fe2000000000e */
[----:B---3--:R-:W-:Y:S01]  /*14c0*/  FADD R17, -R4, R21 ;  /* 0x0000001504117221 */ /* 0x008fe20000000100 */
[----:B------:R-:W-:Y:S01]  /*14d0*/  FFMA.RM R14, R19, R8, 12582913 ;  /* 0x4b400001130e7423 */ /* 0x000fe20000004008 */
[----:B------:R-:W-:-:S02]  /*14e0*/  FFMA R18, R15, 1.4426950216293334961, -R18 ;  /* 0x3fb8aa3b0f127823 */ /* 0x000fc40000000812 */
[----:B------:R-:W-:Y:S01]  /*14f0*/  FFMA.SAT R19, R17, R12, 0.5 ;  /* 0x3f00000011137423 */ /* 0x000fe2000000200c */
[C---:B------:R-:W-:Y:S01]  /*1500*/  FADD R12, R14.reuse, -12583039 ;  /* 0xcb40007f0e0c7421 */ /* 0x040fe20000000000 */
[----:B------:R-:W-:Y:S01]  /*1510*/  FFMA R18, R15, 1.925963033500011079e-08, R18 ;  /* 0x32a570600f127823 */ /* 0x000fe20000000012 */
[----:B------:R-:W0:Y:S01]  /*1520*/  MUFU.EX2 R16, R16 ;  /* 0x0000001000107308 */ /* 0x000e220000000800 */
[----:B------:R-:W-:Y:S01]  /*1530*/  FFMA.RM R19, R19, R8, 12582913 ;  /* 0x4b40000113137423 */ /* 0x000fe20000004008 */
[----:B------:R-:W-:Y:S01]  /*1540*/  FFMA R12, R13, 1.4426950216293334961, -R12 ;  /* 0x3fb8aa3b0d0c7823 */ /* 0x000fe2000000080c */
[----:B------:R-:W-:Y:S02]  /*1550*/  IMAD.SHL.U32 R14, R14, 0x800000, RZ ;  /* 0x008000000e0e7824 */ /* 0x000fe400078e00ff */
[----:B------:R-:W-:Y:S01]  /*1560*/  FADD R8, R19, -12583039 ;  /* 0xcb40007f13087421 */ /* 0x000fe20000000000 */
[----:B------:R-:W-:Y:S01]  /*1570*/  FFMA R12, R13, 1.925963033500011079e-08, R12 ;  /* 0x32a570600d0c7823 */ /* 0x000fe2000000000c */
[----:B------:R-:W-:Y:S01]  /*1580*/  IMAD.SHL.U32 R13, R10, 0x800000, RZ ;  /* 0x008000000a0d7824 */ /* 0x000fe200078e00ff */
[----:B------:R-:W1:Y:S01]  /*1590*/  MUFU.EX2 R18, R18 ;  /* 0x0000001200127308 */ /* 0x000e620000000800 */
[----:B------:R-:W-:Y:S01]  /*15a0*/  FFMA R8, R17, 1.4426950216293334961, -R8 ;  /* 0x3fb8aa3b11087823 */ /* 0x000fe20000000808 */
[----:B------:R-:W-:-:S03]  /*15b0*/  IMAD.SHL.U32 R19, R19, 0x800000, RZ ;  /* 0x0080000013137824 */ /* 0x000fc600078e00ff */
[----:B------:R-:W-:-:S03]  /*15c0*/  FFMA R8, R17, 1.925963033500011079e-08, R8 ;  /* 0x32a5706011087823 */ /* 0x000fc60000000008 */
[----:B------:R-:W2:Y:S01]  /*15d0*/  MUFU.EX2 R15, R12 ;  /* 0x0000000c000f7308 */ /* 0x000ea20000000800 */
[----:B0-----:R-:W-:-:S04]  /*15e0*/  FMUL R13, R13, R16 ;  /* 0x000000100d0d7220 */ /* 0x001fc80000400000 */
[----:B------:R-:W-:Y:S01]  /*15f0*/  FADD R3, R13, R3 ;  /* 0x000000030d037221 */ /* 0x000fe20000000000 */
[----:B------:R-:W-:Y:S02]  /*1600*/  STS [R6+-0x100], R13 ;  /* 0xffff000d06007388 */ /* 0x000fe40000000800 */
[----:B------:R-:W0:Y:S01]  /*1610*/  MUFU.EX2 R8, R8 ;  /* 0x0000000800087308 */ /* 0x000e220000000800 */
[----:B-1----:R-:W-:-:S04]  /*1620*/  FMUL R11, R11, R18 ;  /* 0x000000120b0b7220 */ /* 0x002fc80000400000 */
[----:B------:R-:W-:Y:S01]  /*1630*/  FADD R3, R3, R11 ;  /* 0x0000000b03037221 */ /* 0x000fe20000000000 */
[----:B------:R-:W-:Y:S01]  /*1640*/  STS [R6+-0x80], R11 ;  /* 0xffff800b06007388 */ /* 0x000fe20000000800 */
[----:B--2---:R-:W-:-:S04]  /*1650*/  FMUL R14, R14, R15 ;  /* 0x0000000f0e0e7220 */ /* 0x004fc80000400000 */
[----:B------:R-:W-:Y:S01]  /*1660*/  FADD R3, R3, R14 ;  /* 0x0000000e03037221 */ /* 0x000fe20000000000 */
[----:B------:R-:W-:Y:S01]  /*1670*/  STS [R6], R14 ;  /* 0x0000000e06007388 */ /* 0x000fe20000000800 */
[----:B0-----:R-:W-:-:S04]  /*1680*/  FMUL R19, R19, R8 ;  /* 0x0000000813137220 */ /* 0x001fc80000400000 */
[----:B------:R-:W-:Y:S01]  /*1690*/  FADD R3, R3, R19 ;  /* 0x0000001303037221 */ /* 0x000fe20000000000 */
[----:B------:R0:W-:Y:S02]  /*16a0*/  STS [R6+0x80], R19 ;  /* 0x0000801306007388 */ /* 0x0001e40000000800 */
[----:B0-----:R-:W-:Y:S01]  /*16b0*/  VIADD R6, R6, 0x200 ;  /* 0x0000020006067836 */ /* 0x001fe20000000000 */
[----:B------:R-:W-:Y:S06]  /*16c0*/  @!P0 BRA `(.L_x_25) ;  /* 0xfffffffc00288947 */ /* 0x000fec000383ffff */
.L_x_21:
[----:B------:R-:W-:Y:S05]  /*16d0*/  BSYNC.RECONVERGENT B0 ;  /* 0x0000000000007941 */ /* 0x000fea0003800200 */
.L_x_20:
[----:B------:R-:W0:Y:S01]  /*16e0*/  SHFL.BFLY PT, R4, R3, 0x10, 0x1f ;  /* 0x0e001f0003047f89 */ /* 0x000e2200000e0000 */
[----:B------:R-:W-:Y:S01]  /*16f0*/  ISETP.GE.AND P0, PT, R2, R0, PT ;  /* 0x000000000200720c */ /* 0x000fe20003f06270 */
[----:B0-----:R-:W-:-:S05]  /*1700*/  FADD R4, R4, R3 ;  /* 0x0000000304047221 */ /* 0x001fca0000000000 */
[----:B------:R-:W0:Y:S02]  /*1710*/  SHFL.BFLY PT, R5, R4, 0x8, 0x1f ;  /* 0x0d001f0004057f89 */ /* 0x000e2400000e0000 */
[----:B0-----:R-:W-:-:S05]  /*1720*/  FADD R5, R4, R5 ;  /* 0x0000000504057221 */ /* 0x001fca0000000000 */
[----:B------:R-:W0:Y:S02]  /*1730*/  SHFL.BFLY PT, R6, R5, 0x4, 0x1f ;  /* 0x0c801f0005067f89 */ /* 0x000e2400000e0000 */
[----:B0-----:R-:W-:-:S05]  /*1740*/  FADD R6, R5, R6 ;  /* 0x0000000605067221 */ /* 0x001fca0000000000 */
[----:B------:R-:W0:Y:S02]  /*1750*/  SHFL.BFLY PT, R11, R6, 0x2, 0x1f ;  /* 0x0c401f00060b7f89 */ /* 0x000e2400000e0000 */
[----:B0-----:R-:W-:-:S05]  /*1760*/  FADD R11, R6, R11 ;  /* 0x0000000b060b7221 */ /* 0x001fca0000000000 */
[----:B------:R0:W1:Y:S01]  /*1770*/  SHFL.BFLY PT, R8, R11, 0x1, 0x1f ;  /* 0x0c201f000b087f89 */ /* 0x00006200000e0000 */
[----:B------:R-:W-:Y:S05]  /*1780*/  @P0 EXIT ;  /* 0x000000000000094d */ /* 0x000fea0003800000 */
[----:B------:R-:W-:Y:S01]  /*1790*/  LOP3.LUT R3, RZ, R2, RZ, 0x33, !PT ;  /* 0x00000002ff037212 */ /* 0x000fe200078e33ff */
[----:B------:R-:W-:Y:S03]  /*17a0*/  BSSY.RECONVERGENT B0, `(.L_x_26) ;  /* 0x0000027000007945 */ /* 0x000fe60003800200 */
[----:B------:R-:W-:-:S04]  /*17b0*/  IADD3 R6, PT, PT, R3, R0, RZ ;  /* 0x0000000003067210 */ /* 0x000fc80007ffe0ff */
[----:B------:R-:W-:-:S04]  /*17c0*/  LOP3.LUT R3, R6, 0x60, RZ, 0xc0, !PT ;  /* 0x0000006006037812 */ /* 0x000fc800078ec0ff */
[----:B------:R-:W-:Y:S01]  /*17d0*/  ISETP.NE.AND P0, PT, R3, 0x60, PT ;  /* 0x000000600300780c */ /* 0x000fe20003f05270 */
[----:B-1----:R-:W-:-:S12]  /*17e0*/  FADD R3, R11, R8 ;  /* 0x000000080b037221 */ /* 0x002fd80000000000 */
[----:B------:R-:W-:Y:S05]  /*17f0*/  @!P0 BRA `(.L_x_27) ;  /* 0x0000000000848947 */ /* 0x000fea0003800000 */
[----:B------:R-:W1:Y:S01]  /*1800*/  S2UR UR5, SR_CgaCtaId ;  /* 0x00000000000579c3 */ /* 0x000e620000008800 */
[----:B------:R-:W-:Y:S01]  /*1810*/  LEA.HI R8, R6, 0x1, RZ, 0x1b ;  /* 0x0000000106087811 */ /* 0x000fe200078fd8ff */
[----:B------:R-:W-:Y:S01]  /*1820*/  UMOV UR4, 0x400 ;  /* 0x0000040000047882 */ /* 0x000fe20000000000 */
[-CC-:B------:R-:W-:Y:S02]  /*1830*/  IMAD R13, R9, R0.reuse, R2.reuse ;  /* 0x00000000090d7224 */ /* 0x180fe400078e0202 */
[----:B------:R-:W-:Y:S02]  /*1840*/  IMAD R15, R7, R0, R2 ;  /* 0x00000000070f7224 */ /* 0x000fe400078e0202 */
[C---:B0-----:R-:W-:Y:S01]  /*1850*/  IMAD.SHL.U32 R11, R8.reuse, 0x20, RZ ;  /* 0x00000020080b7824 */ /* 0x041fe200078e00ff */
[----:B------:R-:W0:Y:S01]  /*1860*/  LDC.64 R4, c[0x0][0x390] ;  /* 0x0000e400ff047b82 */ /* 0x000e220000000a00 */
[----:B------:R-:W-:-:S03]  /*1870*/  LOP3.LUT R8, R8, 0x3, RZ, 0xc0, !PT ;  /* 0x0000000308087812 */ /* 0x000fc600078ec0ff */
[----:B------:R-:W-:Y:S02]  /*1880*/  LOP3.LUT R2, R2, 0x60, R11, 0xf8, !PT ;  /* 0x0000006002027812 */ /* 0x000fe400078ef80b */
[----:B------:R-:W-:Y:S01]  /*1890*/  IADD3 R14, PT, PT, -R8, RZ, RZ ;  /* 0x000000ff080e7210 */ /* 0x000fe20007ffe1ff */
[----:B-1----:R-:W-:-:S06]  /*18a0*/  ULEA UR4, UR5, UR4, 0x18 ;  /* 0x0000000405047291 */ /* 0x002fcc000f8ec0ff */
[----:B------:R-:W-:-:S07]  /*18b0*/  LEA R13, R13, UR4, 0x2 ;  /* 0x000000040d0d7c11 */ /* 0x000fce000f8e10ff */
.L_x_30:
[----:B-1----:R-:W1:Y:S01]  /*18c0*/  LDS R0, [R13] ;  /* 0x000000000d007984 */ /* 0x002e620000000800 */
[----:B------:R-:W2:Y:S01]  /*18d0*/  MUFU.RCP R8, R3 ;  /* 0x0000000300087308 */ /* 0x000ea20000001000 */
[----:B------:R-:W-:Y:S01]  /*18e0*/  VIADD R14, R14, 0x1 ;  /* 0x000000010e0e7836 */ /* 0x000fe20000000000 */
[----:B------:R-:W-:Y:S04]  /*18f0*/  BSSY.RECONVERGENT B1, `(.L_x_28) ;  /* 0x000000d000017945 */ /* 0x000fe80003800200 */
[----:B------:R-:W-:Y:S01]  /*1900*/  ISETP.NE.AND P2, PT, R14, RZ, PT ;  /* 0x000000ff0e00720c */ /* 0x000fe20003f45270 */
[----:B--2---:R-:W-:-:S04]  /*1910*/  FFMA R11, -R3, R8, 1 ;  /* 0x3f800000030b7423 */ /* 0x004fc80000000108 */
[----:B------:R-:W-:Y:S01]  /*1920*/  FFMA R11, R8, R11, R8 ;  /* 0x0000000b080b7223 */ /* 0x000fe20000000008 */
[----:B-1----:R-:W1:Y:S03]  /*1930*/  FCHK P0, R0, R3 ;  /* 0x0000000300007302 */ /* 0x002e660000000000 */
[----:B------:R-:W-:-:S04]  /*1940*/  FFMA R8, R0, R11, RZ ;  /* 0x0000000b00087223 */ /* 0x000fc800000000ff */
[----:B------:R-:W-:-:S04]  /*1950*/  FFMA R10, -R3, R8, R0 ;  /* 0x00000008030a7223 */ /* 0x000fc80000000100 */
[----:B------:R-:W-:Y:S01]  /*1960*/  FFMA R17, R11, R10, R8 ;  /* 0x0000000a0b117223 */ /* 0x000fe20000000008 */
[----:B0-----:R-:W-:Y:S01]  /*1970*/  IMAD.WIDE R10, R15, 0x4, R4 ;  /* 0x000000040f0a7825 */ /* 0x001fe200078e0204 */
[----:B-1----:R-:W-:Y:S06]  /*1980*/  @!P0 BRA `(.L_x_29) ;  /* 0x00000000000c8947 */ /* 0x002fec0003800000 */
[----:B------:R-:W-:-:S07]  /*1990*/  MOV R8, 0x19b0 ;  /* 0x000019b000087802 */ /* 0x000fce0000000f00 */
[----:B------:R-:W-:Y:S05]  /*19a0*/  CALL.REL.NOINC `($__internal_0_$__cuda_sm3x_div_rn_noftz_f32_slowpath) ;  /* 0x0000000400787944 */ /* 0x000fea0003c00000 */
[----:B------:R-:W-:-:S07]  /*19b0*/  MOV R17, R0 ;  /* 0x0000000000117202 */ /* 0x000fce0000000f00 */
.L_x_29:
[----:B------:R-:W-:Y:S05]  /*19c0*/  BSYNC.RECONVERGENT B1 ;  /* 0x0000000000017941 */ /* 0x000fea0003800200 */
.L_x_28:
[----:B------:R1:W-:Y:S01]  /*19d0*/  STG.E desc[UR8][R10.64], R17 ;  /* 0x000000110a007986 */ /* 0x0003e2000c101908 */
[----:B------:R-:W-:Y:S01]  /*19e0*/  VIADD R15, R15, 0x20 ;  /* 0x000000200f0f7836 */ /* 0x000fe20000000000 */
[----:B------:R-:W-:Y:S01]  /*19f0*/  IADD3 R13, PT, PT, R13, 0x80, RZ ;  /* 0x000000800d0d7810 */ /* 0x000fe20007ffe0ff */
[----:B------:R-:W-:Y:S06]  /*1a00*/  @P2 BRA `(.L_x_30) ;  /* 0xfffffffc00ac2947 */ /* 0x000fec000383ffff */
.L_x_27:
[----:B------:R-:W-:Y:S05]  /*1a10*/  BSYNC.RECONVERGENT B0 ;  /* 0x0000000000007941 */ /* 0x000fea0003800200 */
.L_x_26:
[----:B------:R-:W-:-:S13]  /*1a20*/  ISETP.GE.U32.AND P0, PT, R6, 0x60, PT ;  /* 0x000000600600780c */ /* 0x000fda0003f06070 */
[----:B------:R-:W-:Y:S05]  /*1a30*/  @!P0 EXIT ;  /* 0x000000000000894d */ /* 0x000fea0003800000 */
[----:B------:R-:W2:Y:S01]  /*1a40*/  S2UR UR7, SR_CgaCtaId ;  /* 0x00000000000779c3 */ /* 0x000ea20000008800 */
[----:B------:R-:W3:Y:S01]  /*1a50*/  LDCU UR10, c[0x0][0x38c] ;  /* 0x00007180ff0a77ac */ /* 0x000ee20008000800 */
[----:B------:R-:W4:Y:S01]  /*1a60*/  LDCU.64 UR4, c[0x0][0x390] ;  /* 0x00007200ff0477ac */ /* 0x000f220008000a00 */
[----:B------:R-:W-:Y:S01]  /*1a70*/  UMOV UR6, 0x400 ;  /* 0x0000040000067882 */ /* 0x000fe20000000000 */
[----:B------:R-:W0:Y:S01]  /*1a80*/  LDCU UR11, c[0x0][0x38c] ;  /* 0x00007180ff0b77ac */ /* 0x000e220008000800 */
[--C-:B---3--:R-:W-:Y:S02]  /*1a90*/  IMAD R9, R9, UR10, R2.reuse ;  /* 0x0000000a09097c24 */ /* 0x108fe4000f8e0202 */
[----:B------:R-:W-:Y:S01]  /*1aa0*/  IMAD R7, R7, UR10, R2 ;  /* 0x0000000a07077c24 */ /* 0x000fe2000f8e0202 */
[----:B----4-:R-:W-:Y:S02]  /*1ab0*/  UIADD3 UR4, UP0, UPT, UR4, 0x100, URZ ;  /* 0x0000010004047890 */ /* 0x010fe4000ff1e0ff */
[----:B--2---:R-:W-:-:S02]  /*1ac0*/  ULEA UR6, UR7, UR6, 0x18 ;  /* 0x0000000607067291 */ /* 0x004fc4000f8ec0ff */
[----:B------:R-:W-:-:S04]  /*1ad0*/  UIADD3.X UR5, UPT, UPT, URZ, UR5, URZ, UP0, !UPT ;  /* 0x00000005ff057290 */ /* 0x000fc800087fe4ff */
[----:B------:R-:W-:-:S05]  /*1ae0*/  LEA R9, R9, UR6, 0x2 ;  /* 0x0000000609097c11 */ /* 0x000fca000f8e10ff */
[----:B0-----:R-:W-:-:S07]  /*1af0*/  VIADD R6, R9, 0x100 ;  /* 0x0000010009067836 */ /* 0x001fce0000000000 */
.L_x_39:
[----:B-1----:R-:W0:Y:S01]  /*1b00*/  LDS R10, [R6+-0x100] ;  /* 0xffff0000060a7984 */ /* 0x002e220000000800 */
[----:B------:R-:W1:Y:S01]  /*1b10*/  MUFU.RCP R0, R3 ;  /* 0x0000000300007308 */ /* 0x000e620000001000 */
[----:B------:R-:W-:Y:S01]  /*1b20*/  MOV R4, UR4 ;  /* 0x0000000400047c02 */ /* 0x000fe20008000f00 */
[----:B------:R-:W-:Y:S01]  /*1b30*/  BSSY.RECONVERGENT B0, `(.L_x_31) ;  /* 0x000000e000007945 */ /* 0x000fe20003800200 */
[----:B-1----:R-:W-:-:S04]  /*1b40*/  FFMA R5, -R3, R0, 1 ;  /* 0x3f80000003057423 */ /* 0x002fc80000000100 */
[----:B------:R-:W-:Y:S01]  /*1b50*/  FFMA R0, R0, R5, R0 ;  /* 0x0000000500007223 */ /* 0x000fe20000000000 */
[----:B------:R-:W-:Y:S02]  /*1b60*/  IMAD.U32 R5, RZ, RZ, UR5 ;  /* 0x00000005ff057e24 */ /* 0x000fe4000f8e00ff */
[----:B------:R-:W-:Y:S01]  /*1b70*/  IMAD.WIDE R4, R7, 0x4, R4 ;  /* 0x0000000407047825 */ /* 0x000fe200078e0204 */
[----:B0-----:R-:W0:Y:S03]  /*1b80*/  FCHK P0, R10, R3 ;  /* 0x000000030a007302 */ /* 0x001e260000000000 */
[----:B------:R-:W-:-:S04]  /*1b90*/  FFMA R9, R0, R10, RZ ;  /* 0x0000000a00097223 */ /* 0x000fc800000000ff */
[----:B------:R-:W-:-:S04]  /*1ba0*/  FFMA R8, -R3, R9, R10 ;  /* 0x0000000903087223 */ /* 0x000fc8000000010a */
[----:B------:R-:W-:Y:S01]  /*1bb0*/  FFMA R9, R0, R8, R9 ;  /* 0x0000000800097223 */ /* 0x000fe20000000009 */
[----:B0-----:R-:W-:Y:S06]  /*1bc0*/  @!P0 BRA `(.L_x_32) ;  /* 0x0000000000108947 */ /* 0x001fec0003800000 */
[----:B------:R-:W-:Y:S02]  /*1bd0*/  MOV R0, R10 ;  /* 0x0000000a00007202 */ /* 0x000fe40000000f00 */
[----:B------:R-:W-:-:S07]  /*1be0*/  MOV R8, 0x1c00 ;  /* 0x00001c0000087802 */ /* 0x000fce0000000f00 */
[----:B------:R-:W-:Y:S05]  /*1bf0*/  CALL.REL.NOINC `($__internal_0_$__cuda_sm3x_div_rn_noftz_f32_slowpath) ;  /* 0x0000000000e47944 */ /* 0x000fea0003c00000 */
[----:B------:R-:W-:-:S07]  /*1c00*/  IMAD.MOV.U32 R9, RZ, RZ, R0 ;  /* 0x000000ffff097224 */ /* 0x000fce00078e0000 */
.L_x_32:
[----:B------:R-:W-:Y:S05]  /*1c10*/  BSYNC.RECONVERGENT B0 ;  /* 0x0000000000007941 */ /* 0x000fea0003800200 */
.L_x_31:
[----:B------:R-:W0:Y:S01]  /*1c20*/  LDS R10, [R6+-0x80] ;  /* 0xffff8000060a7984 */ /* 0x000e220000000800 */
[----:B------:R-:W1:Y:S01]  /*1c30*/  MUFU.RCP R0, R3 ;  /* 0x0000000300007308 */ /* 0x000e620000001000 */
[----:B------:R-:W-:Y:S02]  /*1c40*/  BSSY.RECONVERGENT B0, `(.L_x_33) ;  /* 0x000000d000007945 */ /* 0x000fe40003800200 */
[----:B------:R2:W-:Y:S01]  /*1c50*/  STG.E desc[UR8][R4.64+-0x100], R9 ;  /* 0xffff000904007986 */ /* 0x0005e2000c101908 */
[----:B-1----:R-:W-:-:S04]  /*1c60*/  FFMA R11, -R3, R0, 1 ;  /* 0x3f800000030b7423 */ /* 0x002fc80000000100 */
[----:B------:R-:W-:Y:S01]  /*1c70*/  FFMA R0, R0, R11, R0 ;  /* 0x0000000b00007223 */ /* 0x000fe20000000000 */
[----:B0-----:R-:W0:Y:S03]  /*1c80*/  FCHK P0, R10, R3 ;  /* 0x000000030a007302 */ /* 0x001e260000000000 */
[----:B------:R-:W-:-:S04]  /*1c90*/  FFMA R8, R0, R10, RZ ;  /* 0x0000000a00087223 */ /* 0x000fc800000000ff */
[----:B------:R-:W-:-:S04]  /*1ca0*/  FFMA R11, -R3, R8, R10 ;  /* 0x00000008030b7223 */ /* 0x000fc8000000010a */
[----:B------:R-:W-:Y:S01]  /*1cb0*/  FFMA R11, R0, R11, R8 ;  /* 0x0000000b000b7223 */ /* 0x000fe20000000008 */
[----:B0-2---:R-:W-:Y:S06]  /*1cc0*/  @!P0 BRA `(.L_x_34) ;  /* 0x0000000000108947 */ /* 0x005fec0003800000 */
[----:B------:R-:W-:Y:S02]  /*1cd0*/  MOV R0, R10 ;  /* 0x0000000a00007202 */ /* 0x000fe40000000f00 */
[----:B------:R-:W-:-:S07]  /*1ce0*/  MOV R8, 0x1d00 ;  /* 0x00001d0000087802 */ /* 0x000fce0000000f00 */
[----:B------:R-:W-:Y:S05]  /*1cf0*/  CALL.REL.NOINC `($__internal_0_$__cuda_sm3x_div_rn_noftz_f32_slowpath) ;  /* 0x0000000000a47944 */ /* 0x000fea0003c00000 */
[----:B------:R-:W-:-:S07]  /*1d00*/  IMAD.MOV.U32 R11, RZ, RZ, R0 ;  /* 0x000000ffff0b7224 */ /* 0x000fce00078e0000 */
.L_x_34:
[----:B------:R-:W-:Y:S05]  /*1d10*/  BSYNC.RECONVERGENT B0 ;  /* 0x0000000000007941 */ /* 0x000fea0003800200 */
.L_x_33:
[----:B------:R-:W0:Y:S01]  /*1d20*/  LDS R10, [R6] ;  /* 0x00000000060a7984 */ /* 0x000e220000000800 */
        /* <DEDUP_REMOVED lines=14> */
.L_x_36:
[----:B------:R-:W-:Y:S05]  /*1e10*/  BSYNC.RECONVERGENT B0 ;  /* 0x0000000000007941 */ /* 0x000fea0003800200 */
.L_x_35:
[----:B------:R-:W0:Y:S01]  /*1e20*/  LDS R10, [R6+0x80] ;  /* 0x00008000060a7984 */ /* 0x000e220000000800 */
        /* <DEDUP_REMOVED lines=14> */
.L_x_38:
[----:B------:R-:W-:Y:S05]  /*1f10*/  BSYNC.RECONVERGENT B0 ;  /* 0x0000000000007941 */ /* 0x000fea0003800200 */
.L_x_37:
[----:B------:R0:W-:Y:S01]  /*1f20*/  STG.E desc[UR8][R4.64+0x80], R11 ;  /* 0x0000800b04007986 */ /* 0x0001e2000c101908 */
[----:B------:R-:W-:Y:S01]  /*1f30*/  IADD3 R2, PT, PT, R2, 0x80, RZ ;  /* 0x0000008002027810 */ /* 0x000fe20007ffe0ff */
[----:B------:R-:W-:Y:S01]  /*1f40*/  VIADD R6, R6, 0x200 ;  /* 0x0000020006067836 */ /* 0x000fe20000000000 */
[----:B------:R-:W-:Y:S02]  /*1f50*/  IADD3 R7, PT, PT, R7, 0x80, RZ ;  /* 0x0000008007077810 */ /* 0x000fe40007ffe0ff */
[----:B------:R-:W-:-:S13]  /*1f60*/  ISETP.GE.AND P0, PT, R2, UR11, PT ;  /* 0x0000000b02007c0c */ /* 0x000fda000bf06270 */
[----:B0-----:R-:W-:Y:S05]  /*1f70*/  @!P0 BRA `(.L_x_39) ;  /* 0xfffffff800e08947 */ /* 0x001fea000383ffff */
[----:B------:R-:W-:Y:S05]  /*1f80*/  EXIT ;  /* 0x000000000000794d */ /* 0x000fea0003800000 */
        .weak           $__internal_0_$__cuda_sm3x_div_rn_noftz_f32_slowpath
        .type           $__internal_0_$__cuda_sm3x_div_rn_noftz_f32_slowpath,@function
        .size           $__internal_0_$__cuda_sm3x_div_rn_noftz_f32_slowpath,(.L_x_97 - $__internal_0_$__cuda_sm3x_div_rn_noftz_f32_slowpath)
$__internal_0_$__cuda_sm3x_div_rn_noftz_f32_slowpath:
[--C-:B------:R-:W-:Y:S01]  /*1f90*/  SHF.R.U32.HI R12, RZ, 0x17, R3.reuse ;  /* 0x00000017ff0c7819 */ /* 0x100fe20000011603 */
[----:B------:R-:W-:Y:S01]  /*1fa0*/  BSSY.RECONVERGENT B2, `(.L_x_40) ;  /* 0x0000063000027945 */ /* 0x000fe20003800200 */
[----:B------:R-:W-:Y:S01]  /*1fb0*/  SHF.R.U32.HI R17, RZ, 0x17, R0 ;  /* 0x00000017ff117819 */ /* 0x000fe20000011600 */
[----:B------:R-:W-:Y:S01]  /*1fc0*/  IMAD.MOV.U32 R19, RZ, RZ, R3 ;  /* 0x000000ffff137224 */ /* 0x000fe200078e0003 */
[----:B------:R-:W-:Y:S02]  /*1fd0*/  LOP3.LUT R12, R12, 0xff, RZ, 0xc0, !PT ;  /* 0x000000ff0c0c7812 */ /* 0x000fe400078ec0ff */
[----:B------:R-:W-:-:S03]  /*1fe0*/  LOP3.LUT R17, R17, 0xff, RZ, 0xc0, !PT ;  /* 0x000000ff11117812 */ /* 0x000fc600078ec0ff */
[----:B------:R-:W-:Y:S01]  /*1ff0*/  VIADD R20, R12, 0xffffffff ;  /* 0xffffffff0c147836 */ /* 0x000fe20000000000 */
[----:B------:R-:W-:-:S04]  /*2000*/  IADD3 R18, PT, PT, R17, -0x1, RZ ;  /* 0xffffffff11127810 */ /* 0x000fc80007ffe0ff */
[----:B------:R-:W-:-:S04]  /*2010*/  ISETP.GT.U32.AND P0, PT, R20, 0xfd, PT ;  /* 0x000000fd1400780c */ /* 0x000fc80003f04070 */
[----:B------:R-:W-:-:S13]  /*2020*/  ISETP.GT.U32.OR P0, PT, R18, 0xfd, P0 ;  /* 0x000000fd1200780c */ /* 0x000fda0000704470 */
[----:B------:R-:W-:Y:S01]  /*2030*/  @!P0 MOV R16, RZ ;  /* 0x000000ff00108202 */ /* 0x000fe20000000f00 */
[----:B------:R-:W-:Y:S06]  /*2040*/  @!P0 BRA `(.L_x_41) ;  /* 0x00000000005c8947 */ /* 0x000fec0003800000 */
[----:B------:R-:W-:Y:S02]  /*2050*/  FSETP.GTU.FTZ.AND P0, PT, |R0|, +INF , PT ;  /* 0x7f8000000000780b */ /* 0x000fe40003f1c200 */
[----:B------:R-:W-:-:S04]  /*2060*/  FSETP.GTU.FTZ.AND P1, PT, |R3|, +INF , PT ;  /* 0x7f8000000300780b */ /* 0x000fc80003f3c200 */
[----:B------:R-:W-:-:S13]  /*2070*/  PLOP3.LUT P0, PT, P0, P1, PT, 0xf8, 0x8f ;  /* 0x00000000008f781c */ /* 0x000fda0000703f70 */
[----:B------:R-:W-:Y:S05]  /*2080*/  @P0 BRA `(.L_x_42) ;  /* 0x00000004004c0947 */ /* 0x000fea0003800000 */
[----:B------:R-:W-:-:S13]  /*2090*/  LOP3.LUT P0, RZ, R19, 0x7fffffff, R0, 0xc8, !PT ;  /* 0x7fffffff13ff7812 */ /* 0x000fda000780c800 */
[----:B------:R-:W-:Y:S05]  /*20a0*/  @!P0 BRA `(.L_x_43) ;  /* 0x00000004003c8947 */ /* 0x000fea0003800000 */
[C---:B------:R-:W-:Y:S02]  /*20b0*/  FSETP.NEU.FTZ.AND P3, PT, |R0|.reuse, +INF , PT ;  /* 0x7f8000000000780b */ /* 0x040fe40003f7d200 */
[----:B------:R-:W-:Y:S02]  /*20c0*/  FSETP.NEU.FTZ.AND P1, PT, |R3|, +INF , PT ;  /* 0x7f8000000300780b */ /* 0x000fe40003f3d200 */
[----:B------:R-:W-:-:S11]  /*20d0*/  FSETP.NEU.FTZ.AND P0, PT, |R0|, +INF , PT ;  /* 0x7f8000000000780b */ /* 0x000fd60003f1d200 */
[----:B------:R-:W-:Y:S05]  /*20e0*/  @!P1 BRA !P3, `(.L_x_43) ;  /* 0x00000004002c9947 */ /* 0x000fea0005800000 */
[----:B------:R-:W-:-:S04]  /*20f0*/  LOP3.LUT P3, RZ, R0, 0x7fffffff, RZ, 0xc0, !PT ;  /* 0x7fffffff00ff7812 */ /* 0x000fc8000786c0ff */
[----:B------:R-:W-:-:S13]  /*2100*/  PLOP3.LUT P1, PT, P1, P3, PT, 0x2f, 0xf2 ;  /* 0x0000000000f2781c */ /* 0x000fda0000f26577 */
[----:B------:R-:W-:Y:S05]  /*2110*/  @P1 BRA `(.L_x_44) ;  /* 0x0000000400181947 */ /* 0x000fea0003800000 */
[----:B------:R-:W-:-:S04]  /*2120*/  LOP3.LUT P1, RZ, R19, 0x7fffffff, RZ, 0xc0, !PT ;  /* 0x7fffffff13ff7812 */ /* 0x000fc8000782c0ff */
[----:B------:R-:W-:-:S13]  /*2130*/  PLOP3.LUT P0, PT, P0, P1, PT, 0x2f, 0xf2 ;  /* 0x0000000000f2781c */ /* 0x000fda0000702577 */
[----:B------:R-:W-:Y:S05]  /*2140*/  @P0 BRA `(.L_x_45) ;  /* 0x0000000400000947 */ /* 0x000fea0003800000 */
[----:B------:R-:W-:Y:S02]  /*2150*/  ISETP.GE.AND P0, PT, R18, RZ, PT ;  /* 0x000000ff1200720c */ /* 0x000fe40003f06270 */
[----:B------:R-:W-:-:S11]  /*2160*/  ISETP.GE.AND P1, PT, R20, RZ, PT ;  /* 0x000000ff1400720c */ /* 0x000fd60003f26270 */
[----:B------:R-:W-:Y:S01]  /*2170*/  @P0 IMAD.MOV.U32 R16, RZ, RZ, RZ ;  /* 0x000000ffff100224 */ /* 0x000fe200078e00ff */
[----:B------:R-:W-:Y:S01]  /*2180*/  @!P0 MOV R16, 0xffffffc0 ;  /* 0xffffffc000108802 */ /* 0x000fe20000000f00 */
[----:B------:R-:W-:Y:S01]  /*2190*/  @!P0 FFMA R0, R0, 1.84467440737095516160e+19, RZ ;  /* 0x5f80000000008823 */ /* 0x000fe200000000ff */
[----:B------:R-:W-:-:S03]  /*21a0*/  @!P1 FFMA R19, R3, 1.84467440737095516160e+19, RZ ;  /* 0x5f80000003139823 */ /* 0x000fc600000000ff */
[----:B------:R-:W-:-:S07]  /*21b0*/  @!P1 VIADD R16, R16, 0x40 ;  /* 0x0000004010109836 */ /* 0x000fce0000000000 */
.L_x_41:
[----:B------:R-:W-:Y:S01]  /*21c0*/  LEA R18, R12, 0xc0800000, 0x17 ;  /* 0xc08000000c127811 */ /* 0x000fe200078eb8ff */
[----:B------:R-:W-:Y:S01]  /*21d0*/  VIADD R17, R17, 0xffffff81 ;  /* 0xffffff8111117836 */ /* 0x000fe20000000000 */
[----:B------:R-:W-:Y:S02]  /*21e0*/  BSSY.RECONVERGENT B3, `(.L_x_46) ;  /* 0x0000035000037945 */ /* 0x000fe40003800200 */
[----:B------:R-:W-:Y:S01]  /*21f0*/  IADD3 R20, PT, PT, -R18, R19, RZ ;  /* 0x0000001312147210 */ /* 0x000fe20007ffe1ff */
[C---:B------:R-:W-:Y:S01]  /*2200*/  IMAD R0, R17.reuse, -0x800000, R0 ;  /* 0xff80000011007824 */ /* 0x040fe200078e0200 */
[----:B------:R-:W-:Y:S02]  /*2210*/  IADD3 R17, PT, PT, R17, 0x7f, -R12 ;  /* 0x0000007f11117810 */ /* 0x000fe40007ffe80c */
[----:B------:R-:W0:Y:S01]  /*2220*/  MUFU.RCP R18, R20 ;  /* 0x0000001400127308 */ /* 0x000e220000001000 */
[----:B------:R-:W-:Y:S01]  /*2230*/  FADD.FTZ R19, -R20, -RZ ;  /* 0x800000ff14137221 */ /* 0x000fe20000010100 */
[----:B------:R-:W-:-:S03]  /*2240*/  IADD3 R17, PT, PT, R17, R16, RZ ;  /* 0x0000001011117210 */ /* 0x000fc60007ffe0ff */
[----:B0-----:R-:W-:-:S04]  /*2250*/  FFMA R21, R18, R19, 1 ;  /* 0x3f80000012157423 */ /* 0x001fc80000000013 */
[----:B------:R-:W-:-:S04]  /*2260*/  FFMA R21, R18, R21, R18 ;  /* 0x0000001512157223 */ /* 0x000fc80000000012 */
[----:B------:R-:W-:-:S04]  /*2270*/  FFMA R18, R0, R21, RZ ;  /* 0x0000001500127223 */ /* 0x000fc800000000ff */
[----:B------:R-:W-:-:S04]  /*2280*/  FFMA R22, R19, R18, R0 ;  /* 0x0000001213167223 */ /* 0x000fc80000000000 */
[----:B------:R-:W-:-:S04]  /*2290*/  FFMA R18, R21, R22, R18 ;  /* 0x0000001615127223 */ /* 0x000fc80000000012 */
[----:B------:R-:W-:-:S04]  /*22a0*/  FFMA R19, R19, R18, R0 ;  /* 0x0000001213137223 */ /* 0x000fc80000000000 */
[----:B------:R-:W-:-:S05]  /*22b0*/  FFMA R0, R21, R19, R18 ;  /* 0x0000001315007223 */ /* 0x000fca0000000012 */
[----:B------:R-:W-:-:S04]  /*22c0*/  SHF.R.U32.HI R12, RZ, 0x17, R0 ;  /* 0x00000017ff0c7819 */ /* 0x000fc80000011600 */
[----:B------:R-:W-:-:S05]  /*22d0*/  LOP3.LUT R12, R12, 0xff, RZ, 0xc0, !PT ;  /* 0x000000ff0c0c7812 */ /* 0x000fca00078ec0ff */
[----:B------:R-:W-:-:S05]  /*22e0*/  IMAD.IADD R12, R12, 0x1, R17 ;  /* 0x000000010c0c7824 */ /* 0x000fca00078e0211 */
[----:B------:R-:W-:-:S04]  /*22f0*/  IADD3 R16, PT, PT, R12, -0x1, RZ ;  /* 0xffffffff0c107810 */ /* 0x000fc80007ffe0ff */
[----:B------:R-:W-:-:S13]  /*2300*/  ISETP.GE.U32.AND P0, PT, R16, 0xfe, PT ;  /* 0x000000fe1000780c */ /* 0x000fda0003f06070 */
[----:B------:R-:W-:Y:S05]  /*2310*/  @!P0 BRA `(.L_x_47) ;  /* 0x0000000000808947 */ /* 0x000fea0003800000 */
[----:B------:R-:W-:-:S13]  /*2320*/  ISETP.GT.AND P0, PT, R12, 0xfe, PT ;  /* 0x000000fe0c00780c */ /* 0x000fda0003f04270 */
[----:B------:R-:W-:Y:S05]  /*2330*/  @P0 BRA `(.L_x_48) ;  /* 0x00000000006c0947 */ /* 0x000fea0003800000 */
[----:B------:R-:W-:-:S13]  /*2340*/  ISETP.GE.AND P0, PT, R12, 0x1, PT ;  /* 0x000000010c00780c */ /* 0x000fda0003f06270 */
[----:B------:R-:W-:Y:S05]  /*2350*/  @P0 BRA `(.L_x_49) ;  /* 0x0000000000740947 */ /* 0x000fea0003800000 */
[----:B------:R-:W-:Y:S02]  /*2360*/  ISETP.GE.AND P0, PT, R12, -0x18, PT ;  /* 0xffffffe80c00780c */ /* 0x000fe40003f06270 */
[----:B------:R-:W-:-:S11]  /*2370*/  LOP3.LUT R0, R0, 0x80000000, RZ, 0xc0, !PT ;  /* 0x8000000000007812 */ /* 0x000fd600078ec0ff */
[----:B------:R-:W-:Y:S05]  /*2380*/  @!P0 BRA `(.L_x_49) ;  /* 0x0000000000688947 */ /* 0x000fea0003800000 */
[CCC-:B------:R-:W-:Y:S01]  /*2390*/  FFMA.RZ R16, R21.reuse, R19.reuse, R18.reuse ;  /* 0x0000001315107223 */ /* 0x1c0fe2000000c012 */
[C---:B------:R-:W-:Y:S02]  /*23a0*/  ISETP.NE.AND P3, PT, R12.reuse, RZ, PT ;  /* 0x000000ff0c00720c */ /* 0x040fe40003f65270 */
[----:B------:R-:W-:Y:S02]  /*23b0*/  ISETP.NE.AND P1, PT, R12, RZ, PT ;  /* 0x000000ff0c00720c */ /* 0x000fe40003f25270 */
[----:B------:R-:W-:Y:S01]  /*23c0*/  LOP3.LUT R17, R16, 0x7fffff, RZ, 0xc0, !PT ;  /* 0x007fffff10117812 */ /* 0x000fe200078ec0ff */
[CCC-:B------:R-:W-:Y:S01]  /*23d0*/  FFMA.RP R16, R21.reuse, R19.reuse, R18.reuse ;  /* 0x0000001315107223 */ /* 0x1c0fe20000008012 */
[----:B------:R-:W-:Y:S01]  /*23e0*/  FFMA.RM R19, R21, R19, R18 ;  /* 0x0000001315137223 */ /* 0x000fe20000004012 */
[C---:B------:R-:W-:Y:S01]  /*23f0*/  VIADD R18, R12.reuse, 0x20 ;  /* 0x000000200c127836 */ /* 0x040fe20000000000 */
[----:B------:R-:W-:Y:S02]  /*2400*/  LOP3.LUT R17, R17, 0x800000, RZ, 0xfc, !PT ;  /* 0x0080000011117812 */ /* 0x000fe400078efcff */
[----:B------:R-:W-:-:S02]  /*2410*/  IADD3 R12, PT, PT, -R12, RZ, RZ ;  /* 0x000000ff0c0c7210 */ /* 0x000fc40007ffe1ff */
[----:B------:R-:W-:Y:S02]  /*2420*/  SHF.L.U32 R18, R17, R18, RZ ;  /* 0x0000001211127219 */ /* 0x000fe400000006ff */
[----:B------:R-:W-:Y:S02]  /*2430*/  FSETP.NEU.FTZ.AND P0, PT, R16, R19, PT ;  /* 0x000000131000720b */ /* 0x000fe40003f1d000 */
[----:B------:R-:W-:Y:S02]  /*2440*/  SEL R12, R12, RZ, P3 ;  /* 0x000000ff0c0c7207 */ /* 0x000fe40001800000 */
[----:B------:R-:W-:Y:S02]  /*2450*/  ISETP.NE.AND P1, PT, R18, RZ, P1 ;  /* 0x000000ff1200720c */ /* 0x000fe40000f25270 */
[----:B------:R-:W-:Y:S02]  /*2460*/  SHF.R.U32.HI R12, RZ, R12, R17 ;  /* 0x0000000cff0c7219 */ /* 0x000fe40000011611 */
[----:B------:R-:W-:-:S02]  /*2470*/  PLOP3.LUT P0, PT, P0, P1, PT, 0xf8, 0x8f ;  /* 0x00000000008f781c */ /* 0x000fc40000703f70 */
[----:B------:R-:W-:Y:S02]  /*2480*/  SHF.R.U32.HI R17, RZ, 0x1, R12 ;  /* 0x00000001ff117819 */ /* 0x000fe4000001160c */
[----:B------:R-:W-:-:S04]  /*2490*/  SEL R16, RZ, 0x1, !P0 ;  /* 0x00000001ff107807 */ /* 0x000fc80004000000 */
[----:B------:R-:W-:-:S04]  /*24a0*/  LOP3.LUT R19, R16, 0x1, R17, 0xf8, !PT ;  /* 0x0000000110137812 */ /* 0x000fc800078ef811 */
[----:B------:R-:W-:-:S05]  /*24b0*/  LOP3.LUT R12, R19, R12, RZ, 0xc0, !PT ;  /* 0x0000000c130c7212 */ /* 0x000fca00078ec0ff */
[----:B------:R-:W-:-:S05]  /*24c0*/  IMAD.IADD R17, R17, 0x1, R12 ;  /* 0x0000000111117824 */ /* 0x000fca00078e020c */
[----:B------:R-:W-:Y:S01]  /*24d0*/  LOP3.LUT R0, R17, R0, RZ, 0xfc, !PT ;  /* 0x0000000011007212 */ /* 0x000fe200078efcff */
[----:B------:R-:W-:Y:S06]  /*24e0*/  BRA `(.L_x_49) ;  /* 0x0000000000107947 */ /* 0x000fec0003800000 */
.L_x_48:
[----:B------:R-:W-:-:S04]  /*24f0*/  LOP3.LUT R0, R0, 0x80000000, RZ, 0xc0, !PT ;  /* 0x8000000000007812 */ /* 0x000fc800078ec0ff */
[----:B------:R-:W-:Y:S01]  /*2500*/  LOP3.LUT R0, R0, 0x7f800000, RZ, 0xfc, !PT ;  /* 0x7f80000000007812 */ /* 0x000fe200078efcff */
[----:B------:R-:W-:Y:S06]  /*2510*/  BRA `(.L_x_49) ;  /* 0x0000000000047947 */ /* 0x000fec0003800000 */
.L_x_47:
[----:B------:R-:W-:-:S07]  /*2520*/  LEA R0, R17, R0, 0x17 ;  /* 0x0000000011007211 */ /* 0x000fce00078eb8ff */
.L_x_49:
[----:B------:R-:W-:Y:S05]  /*2530*/  BSYNC.RECONVERGENT B3 ;  /* 0x0000000000037941 */ /* 0x000fea0003800200 */
.L_x_46:
[----:B------:R-:W-:Y:S05]  /*2540*/  BRA `(.L_x_50) ;  /* 0x0000000000207947 */ /* 0x000fea0003800000 */
.L_x_45:
[----:B------:R-:W-:-:S04]  /*2550*/  LOP3.LUT R0, R19, 0x80000000, R0, 0x48, !PT ;  /* 0x8000000013007812 */ /* 0x000fc800078e4800 */
[----:B------:R-:W-:Y:S01]  /*2560*/  LOP3.LUT R0, R0, 0x7f800000, RZ, 0xfc, !PT ;  /* 0x7f80000000007812 */ /* 0x000fe200078efcff */
[----:B------:R-:W-:Y:S06]  /*2570*/  BRA `(.L_x_50) ;  /* 0x0000000000147947 */ /* 0x000fec0003800000 */
.L_x_44:
[----:B------:R-:W-:Y:S01]  /*2580*/  LOP3.LUT R0, R19, 0x80000000, R0, 0x48, !PT ;  /* 0x8000000013007812 */ /* 0x000fe200078e4800 */
[----:B------:R-:W-:Y:S06]  /*2590*/  BRA `(.L_x_50) ;  /* 0x00000000000c7947 */ /* 0x000fec0003800000 */
.L_x_43:
[----:B------:R-:W0:Y:S01]  /*25a0*/  MUFU.RSQ R0, -QNAN ;  /* 0xffc0000000007908 */ /* 0x000e220000001400 */
[----:B------:R-:W-:Y:S05]  /*25b0*/  BRA `(.L_x_50) ;  /* 0x0000000000047947 */ /* 0x000fea0003800000 */
.L_x_42:
[----:B------:R-:W-:-:S07]  /*25c0*/  FADD.FTZ R0, R0, R3 ;  /* 0x0000000300007221 */ /* 0x000fce0000010000 */
.L_x_50:
[----:B------:R-:W-:Y:S05]  /*25d0*/  BSYNC.RECONVERGENT B2 ;  /* 0x0000000000027941 */ /* 0x000fea0003800200 */
.L_x_40:
[----:B------:R-:W-:Y:S02]  /*25e0*/  HFMA2 R17, -RZ, RZ, 0, 0 ;  /* 0x00000000ff117431 */ /* 0x000fe400000001ff */
[----:B------:R-:W-:-:S04]  /*25f0*/  IMAD.MOV.U32 R16, RZ, RZ, R8 ;  /* 0x000000ffff107224 */ /* 0x000fc800078e0008 */
[----:B0-----:R-:W-:Y:S05]  /*2600*/  RET.REL.NODEC R16 `(_Z29safe_softmax_f32_f32_optimizeILi8EEvPfiiS0_) ;  /* 0xffffffd8107c7950 */ /* 0x001fea0003c3ffff */
.L_x_51:
[----:B------:R-:W-:-:S00]  /*2610*/  BRA `(.L_x_51) ;  /* 0xfffffffc00fc7947 */ /* 0x000fc0000383ffff */
[----:B------:R-:W-:-:S00]  /*2620*/  NOP ;  /* 0x0000000000007918 */ /* 0x000fc00000000000 */
        /* <DEDUP_REMOVED lines=13> */
.L_x_97:


//--------------------- .text._Z26safe_softmax_f32_f32_naiveILi8EEvPfiiS0_ --------------------------
	.section	.text._Z26safe_softmax_f32_f32_naiveILi8EEvPfiiS0_,"ax",@progbits
	.align	128
        .global         _Z26safe_softmax_f32_f32_naiveILi8EEvPfiiS0_
        .type           _Z26safe_softmax_f32_f32_naiveILi8EEvPfiiS0_,@function
        .size           _Z26safe_softmax_f32_f32_naiveILi8EEvPfiiS0_,(.L_x_98 - _Z26safe_softmax_f32_f32_naiveILi8EEvPfiiS0_)
        .other          _Z26safe_softmax_f32_f32_naiveILi8EEvPfiiS0_,@"STO_CUDA_ENTRY STV_DEFAULT"
_Z26safe_softmax_f32_f32_naiveILi8EEvPfiiS0_:
.text._Z26safe_softmax_f32_f32_naiveILi8EEvPfiiS0_:
[----:B------:R-:W-:Y:S01]  /*0000*/  LDC R1, c[0x0][0x37c] ;  /* 0x0000df00ff017b82 */ /* 0x000fe20000000800 */
[----:B------:R-:W0:Y:S01]  /*0010*/  S2R R5, SR_TID.X ;  /* 0x0000000000057919 */ /* 0x000e220000002100 */
[----:B------:R-:W1:Y:S01]  /*0020*/  LDCU UR4, c[0x0][0x38c] ;  /* 0x00007180ff0477ac */ /* 0x000e620008000800 */
[----:B------:R-:W-:Y:S01]  /*0030*/  BSSY.RECONVERGENT B0, `(.L_x_52) ;  /* 0x0000070000007945 */ /* 0x000fe20003800200 */
[----:B------:R-:W-:Y:S01]  /*0040*/  MOV R3, 0xff7fffff ;  /* 0xff7fffff00037802 */ /* 0x000fe20000000f00 */
[----:B------:R-:W2:Y:S01]  /*0050*/  S2R R0, SR_CTAID.X ;  /* 0x0000000000007919 */ /* 0x000ea20000002500 */
[----:B------:R-:W3:Y:S01]  /*0060*/  LDCU.64 UR8, c[0x0][0x358] ;  /* 0x00006b00ff0877ac */ /* 0x000ee20008000a00 */
[----:B0-----:R-:W-:Y:S02]  /*0070*/  LOP3.LUT R2, R5, 0x1f, RZ, 0xc0, !PT ;  /* 0x0000001f05027812 */ /* 0x001fe400078ec0ff */
[----:B------:R-:W-:Y:S02]  /*0080*/  SHF.R.U32.HI R5, RZ, 0x5, R5 ;  /* 0x00000005ff057819 */ /* 0x000fe40000011605 */
[----:B-1----:R-:W-:-:S02]  /*0090*/  ISETP.GE.AND P0, PT, R2, UR4, PT ;  /* 0x0000000402007c0c */ /* 0x002fc4000bf06270 */
[----:B--2---:R-:W-:-:S11]  /*00a0*/  LEA R5, R0, R5, 0x3 ;  /* 0x0000000500057211 */ /* 0x004fd600078e18ff */
[----:B---3--:R-:W-:Y:S05]  /*00b0*/  @P0 BRA `(.L_x_53) ;  /* 0x00000004009c0947 */ /* 0x008fea0003800000 */
[----:B------:R-:W-:Y:S01]  /*00c0*/  LOP3.LUT R0, RZ, R2, RZ, 0x33, !PT ;  /* 0x00000002ff007212 */ /* 0x000fe200078e33ff */
[----:B------:R-:W-:Y:S01]  /*00d0*/  BSSY.RECONVERGENT B1, `(.L_x_54) ;  /* 0x000002f000017945 */ /* 0x000fe20003800200 */
[----:B------:R-:W-:Y:S02]  /*00e0*/  MOV R3, 0xff7fffff ;  /* 0xff7fffff00037802 */ /* 0x000fe40000000f00 */
[----:B------:R-:W-:-:S04]  /*00f0*/  IADD3 R0, PT, PT, R0, UR4, RZ ;  /* 0x0000000400007c10 */ /* 0x000fc8000fffe0ff */
[C---:B------:R-:W-:Y:S02]  /*0100*/  ISETP.GE.U32.AND P0, PT, R0.reuse, 0x1e0, PT ;  /* 0x000001e00000780c */ /* 0x040fe40003f06070 */
[----:B------:R-:W-:Y:S02]  /*0110*/  LEA.HI R4, R0, 0x1, RZ, 0x1b ;  /* 0x0000000100047811 */ /* 0x000fe400078fd8ff */
[----:B------:R-:W-:Y:S02]  /*0120*/  MOV R0, R2 ;  /* 0x0000000200007202 */ /* 0x000fe40000000f00 */
[----:B------:R-:W-:-:S04]  /*0130*/  LOP3.LUT R24, R4, 0xf, RZ, 0xc0, !PT ;  /* 0x0000000f04187812 */ /* 0x000fc800078ec0ff */
[----:B------:R-:W-:-:S03]  /*0140*/  ISETP.NE.AND P1, PT, R24, RZ, PT ;  /* 0x000000ff1800720c */ /* 0x000fc60003f25270 */
[----:B------:R-:W-:Y:S10]  /*0150*/  @!P0 BRA `(.L_x_55) ;  /* 0x0000000000988947 */ /* 0x000ff40003800000 */
[----:B------:R-:W0:Y:S01]  /*0160*/  LDC.64 R6, c[0x0][0x380] ;  /* 0x0000e000ff067b82 */ /* 0x000e220000000a00 */
[----:B------:R-:W-:Y:S01]  /*0170*/  LOP3.LUT R12, R4, 0xffffff0, RZ, 0xc0, !PT ;  /* 0x0ffffff0040c7812 */ /* 0x000fe200078ec0ff */
[----:B------:R-:W-:Y:S01]  /*0180*/  IMAD R11, R5, UR4, R2 ;  /* 0x00000004050b7c24 */ /* 0x000fe2000f8e0202 */
[----:B------:R-:W-:Y:S02]  /*0190*/  MOV R3, 0xff7fffff ;  /* 0xff7fffff00037802 */ /* 0x000fe40000000f00 */
[----:B------:R-:W-:Y:S02]  /*01a0*/  MOV R0, R2 ;  /* 0x0000000200007202 */ /* 0x000fe40000000f00 */
[----:B------:R-:W-:Y:S02]  /*01b0*/  IADD3 R12, PT, PT, -R12, RZ, RZ ;  /* 0x000000ff0c0c7210 */ /* 0x000fe40007ffe1ff */
[----:B0-----:R-:W-:-:S04]  /*01c0*/  IADD3 R6, P0, PT, R6, 0x400, RZ ;  /* 0x0000040006067810 */ /* 0x001fc80007f1e0ff */
[----:B------:R-:W-:-:S09]  /*01d0*/  IADD3.X R7, PT, PT, RZ, R7, RZ, P0, !PT ;  /* 0x00000007ff077210 */ /* 0x000fd200007fe4ff */
.L_x_56:
[----:B------:R-:W-:-:S05]  /*01e0*/  IMAD.WIDE R8, R11, 0x4, R6 ;  /* 0x000000040b087825 */ /* 0x000fca00078e0206 */
[----:B------:R-:W2:Y:S04]  /*01f0*/  LDG.E R20, desc[UR8][R8.64+-0x400] ;  /* 0xfffc000808147981 */ /* 0x000ea8000c1e1900 */
[----:B------:R-:W2:Y:S04]  /*0200*/  LDG.E R21, desc[UR8][R8.64+-0x380] ;  /* 0xfffc800808157981 */ /* 0x000ea8000c1e1900 */
[----:B------:R-:W3:Y:S04]  /*0210*/  LDG.E R26, desc[UR8][R8.64+-0x300] ;  /* 0xfffd0008081a7981 */ /* 0x000ee8000c1e1900 */
[----:B------:R-:W3:Y:S04]  /*0220*/  LDG.E R25, desc[UR8][R8.64+-0x280] ;  /* 0xfffd800808197981 */ /* 0x000ee8000c1e1900 */
[----:B------:R-:W4:Y:S04]  /*0230*/  LDG.E R18, desc[UR8][R8.64+-0x200] ;  /* 0xfffe000808127981 */ /* 0x000f28000c1e1900 */
[----:B------:R-:W4:Y:S04]  /*0240*/  LDG.E R19, desc[UR8][R8.64+-0x180] ;  /* 0xfffe800808137981 */ /* 0x000f28000c1e1900 */
[----:B------:R-:W5:Y:S04]  /*0250*/  LDG.E R17, desc[UR8][R8.64+-0x100] ;  /* 0xffff000808117981 */ /* 0x000f68000c1e1900 */
[----:B------:R-:W5:Y:S04]  /*0260*/  LDG.E R16, desc[UR8][R8.64+-0x80] ;  /* 0xffff800808107981 */ /* 0x000f68000c1e1900 */
[----:B------:R-:W5:Y:S04]  /*0270*/  LDG.E R15, desc[UR8][R8.64] ;  /* 0x00000008080f7981 */ /* 0x000f68000c1e1900 */
[----:B------:R-:W5:Y:S04]  /*0280*/  LDG.E R14, desc[UR8][R8.64+0x80] ;  /* 0x00008008080e7981 */ /* 0x000f68000c1e1900 */
[----:B------:R-:W5:Y:S04]  /*0290*/  LDG.E R13, desc[UR8][R8.64+0x100] ;  /* 0x00010008080d7981 */ /* 0x000f68000c1e1900 */
[----:B------:R-:W5:Y:S04]  /*02a0*/  LDG.E R10, desc[UR8][R8.64+0x180] ;  /* 0x00018008080a7981 */ /* 0x000f68000c1e1900 */
[----:B------:R-:W5:Y:S01]  /*02b0*/  LDG.E R22, desc[UR8][R8.64+0x380] ;  /* 0x0003800808167981 */ /* 0x000f62000c1e1900 */
[----:B--2---:R-:W-:-:S03]  /*02c0*/  FMNMX3 R23, R3, R20, R21, !PT ;  /* 0x0000001403177276 */ /* 0x004fc60007800015 */
[----:B------:R-:W2:Y:S04]  /*02d0*/  LDG.E R21, desc[UR8][R8.64+0x200] ;  /* 0x0002000808157981 */ /* 0x000ea8000c1e1900 */
[----:B------:R-:W2:Y:S04]  /*02e0*/  LDG.E R20, desc[UR8][R8.64+0x280] ;  /* 0x0002800808147981 */ /* 0x000ea8000c1e1900 */
[----:B------:R-:W2:Y:S01]  /*02f0*/  LDG.E R3, desc[UR8][R8.64+0x300] ;  /* 0x0003000808037981 */ /* 0x000ea2000c1e1900 */
[----:B---3--:R-:W-:Y:S02]  /*0300*/  FMNMX3 R23, R23, R26, R25, !PT ;  /* 0x0000001a17177276 */ /* 0x008fe40007800019 */
[----:B------:R-:W-:-:S02]  /*0310*/  IADD3 R12, PT, PT, R12, 0x10, RZ ;  /* 0x000000100c0c7810 */ /* 0x000fc40007ffe0ff */
[----:B----4-:R-:W-:Y:S02]  /*0320*/  FMNMX3 R18, R23, R18, R19, !PT ;  /* 0x0000001217127276 */ /* 0x010fe40007800013 */
[----:B------:R-:W-:Y:S02]  /*0330*/  ISETP.NE.AND P0, PT, R12, RZ, PT ;  /* 0x000000ff0c00720c */ /* 0x000fe40003f05270 */
[----:B-----5:R-:W-:-:S04]  /*0340*/  FMNMX3 R16, R18, R17, R16, !PT ;  /* 0x0000001112107276 */ /* 0x020fc80007800010 */
[----:B------:R-:W-:-:S04]  /*0350*/  FMNMX3 R14, R16, R15, R14, !PT ;  /* 0x0000000f100e7276 */ /* 0x000fc8000780000e */
[----:B------:R-:W-:Y:S02]  /*0360*/  FMNMX3 R10, R14, R13, R10, !PT ;  /* 0x0000000d0e0a7276 */ /* 0x000fe4000780000a */
[----:B------:R-:W-:Y:S02]  /*0370*/  IADD3 R0, PT, PT, R0, 0x200, RZ ;  /* 0x0000020000007810 */ /* 0x000fe40007ffe0ff */
[----:B------:R-:W-:Y:S02]  /*0380*/  IADD3 R11, PT, PT, R11, 0x200, RZ ;  /* 0x000002000b0b7810 */ /* 0x000fe40007ffe0ff */
[----:B--2---:R-:W-:-:S04]  /*0390*/  FMNMX3 R10, R10, R21, R20, !PT ;  /* 0x000000150a0a7276 */ /* 0x004fc80007800014 */
[----:B------:R-:W-:Y:S01]  /*03a0*/  FMNMX3 R3, R10, R3, R22, !PT ;  /* 0x000000030a037276 */ /* 0x000fe20007800016 */
[----:B------:R-:W-:Y:S06]  /*03b0*/  @P0 BRA `(.L_x_56) ;  /* 0xfffffffc00880947 */ /* 0x000fec000383ffff */
.L_x_55:
[----:B------:R-:W-:Y:S05]  /*03c0*/  BSYNC.RECONVERGENT B1 ;  /* 0x0000000000017941 */ /* 0x000fea0003800200 */
.L_x_54:
[----:B------:R-:W-:Y:S05]  /*03d0*/  @!P1 BRA `(.L_x_53) ;  /* 0x0000000000d49947 */ /* 0x000fea0003800000 */
[----:B------:R-:W-:Y:S01]  /*03e0*/  ISETP.GE.U32.AND P0, PT, R24, 0x8, PT ;  /* 0x000000081800780c */ /* 0x000fe20003f06070 */
[----:B------:R-:W-:Y:S01]  /*03f0*/  BSSY.RECONVERGENT B1, `(.L_x_57) ;  /* 0x0000015000017945 */ /* 0x000fe20003800200 */
[----:B------:R-:W-:-:S04]  /*0400*/  LOP3.LUT R16, R4, 0x7, RZ, 0xc0, !PT ;  /* 0x0000000704107812 */ /* 0x000fc800078ec0ff */
[----:B------:R-:W-:-:S07]  /*0410*/  ISETP.NE.AND P1, PT, R16, RZ, PT ;  /* 0x000000ff1000720c */ /* 0x000fce0003f25270 */
[----:B------:R-:W-:Y:S06]  /*0420*/  @!P0 BRA `(.L_x_58) ;  /* 0x0000000000448947 */ /* 0x000fec0003800000 */
[----:B------:R-:W0:Y:S01]  /*0430*/  LDC.64 R6, c[0x0][0x380] ;  /* 0x0000e000ff067b82 */ /* 0x000e220000000a00 */
[----:B------:R-:W1:Y:S02]  /*0440*/  LDCU UR5, c[0x0][0x38c] ;  /* 0x00007180ff0577ac */ /* 0x000e640008000800 */
[----:B-1----:R-:W-:-:S04]  /*0450*/  IMAD R9, R5, UR5, R0 ;  /* 0x0000000505097c24 */ /* 0x002fc8000f8e0200 */
[----:B0-----:R-:W-:-:S05]  /*0460*/  IMAD.WIDE R6, R9, 0x4, R6 ;  /* 0x0000000409067825 */ /* 0x001fca00078e0206 */
[----:B------:R-:W2:Y:S04]  /*0470*/  LDG.E R8, desc[UR8][R6.64] ;  /* 0x0000000806087981 */ /* 0x000ea8000c1e1900 */
[----:B------:R-:W2:Y:S04]  /*0480*/  LDG.E R9, desc[UR8][R6.64+0x80] ;  /* 0x0000800806097981 */ /* 0x000ea8000c1e1900 */
[----:B------:R-:W3:Y:S04]  /*0490*/  LDG.E R11, desc[UR8][R6.64+0x100] ;  /* 0x00010008060b7981 */ /* 0x000ee8000c1e1900 */
[----:B------:R-:W3:Y:S04]  /*04a0*/  LDG.E R10, desc[UR8][R6.64+0x180] ;  /* 0x00018008060a7981 */ /* 0x000ee8000c1e1900 */
[----:B------:R-:W4:Y:S04]  /*04b0*/  LDG.E R13, desc[UR8][R6.64+0x200] ;  /* 0x00020008060d7981 */ /* 0x000f28000c1e1900 */
[----:B------:R-:W4:Y:S04]  /*04c0*/  LDG.E R12, desc[UR8][R6.64+0x280] ;  /* 0x00028008060c7981 */ /* 0x000f28000c1e1900 */
[----:B------:R-:W5:Y:S04]  /*04d0*/  LDG.E R15, desc[UR8][R6.64+0x300] ;  /* 0x00030008060f7981 */ /* 0x000f68000c1e1900 */
[----:B------:R-:W5:Y:S01]  /*04e0*/  LDG.E R14, desc[UR8][R6.64+0x380] ;  /* 0x00038008060e7981 */ /* 0x000f62000c1e1900 */
[----:B------:R-:W-:-:S02]  /*04f0*/  IADD3 R0, PT, PT, R0, 0x100, RZ ;  /* 0x0000010000007810 */ /* 0x000fc40007ffe0ff */
[----:B--2---:R-:W-:-:S04]  /*0500*/  FMNMX3 R8, R3, R8, R9, !PT ;  /* 0x0000000803087276 */ /* 0x004fc80007800009 */
[----:B---3--:R-:W-:-:S04]  /*0510*/  FMNMX3 R8, R8, R11, R10, !PT ;  /* 0x0000000b08087276 */ /* 0x008fc8000780000a */
[----:B----4-:R-:W-:-:S04]  /*0520*/  FMNMX3 R8, R8, R13, R12, !PT ;  /* 0x0000000d08087276 */ /* 0x010fc8000780000c */
[----:B-----5:R-:W-:-:S07]  /*0530*/  FMNMX3 R3, R8, R15, R14, !PT ;  /* 0x0000000f08037276 */ /* 0x020fce000780000e */
.L_x_58:
[----:B------:R-:W-:Y:S05]  /*0540*/  BSYNC.RECONVERGENT B1 ;  /* 0x0000000000017941 */ /* 0x000fea0003800200 */
.L_x_57:
        /* <DEDUP_REMOVED lines=13> */
[----:B------:R-:W3:Y:S01]  /*0620*/  LDG.E R11, desc[UR8][R6.64+0x180] ;  /* 0x00018008060b7981 */ /* 0x000ee2000c1e1900 */
[----:B------:R-:W-:-:S02]  /*0630*/  IADD3 R0, PT, PT, R0, 0x80, RZ ;  /* 0x0000008000007810 */ /* 0x000fc40007ffe0ff */
[----:B--2---:R-:W-:-:S04]  /*0640*/  FMNMX3 R3, R3, R8, R9, !PT ;  /* 0x0000000803037276 */ /* 0x004fc80007800009 */
[----:B---3--:R-:W-:-:S07]  /*0650*/  FMNMX3 R3, R3, R10, R11, !PT ;  /* 0x0000000a03037276 */ /* 0x008fce000780000b */
.L_x_60:
[----:B------:R-:W-:Y:S05]  /*0660*/  BSYNC.RECONVERGENT B1 ;  /* 0x0000000000017941 */ /* 0x000fea0003800200 */
.L_x_59:
[----:B------:R-:W-:Y:S05]  /*0670*/  @!P1 BRA `(.L_x_53) ;  /* 0x00000000002c9947 */ /* 0x000fea0003800000 */
[----:B------:R-:W0:Y:S01]  /*0680*/  LDC.64 R8, c[0x0][0x380] ;  /* 0x0000e000ff087b82 */ /* 0x000e220000000a00 */
[----:B------:R-:W1:Y:S01]  /*0690*/  LDCU UR5, c[0x0][0x38c] ;  /* 0x00007180ff0577ac */ /* 0x000e620008000800 */
[----:B------:R-:W-:Y:S01]  /*06a0*/  IADD3 R4, PT, PT, -R4, RZ, RZ ;  /* 0x000000ff04047210 */ /* 0x000fe20007ffe1ff */
[----:B-1----:R-:W-:-:S07]  /*06b0*/  IMAD R11, R5, UR5, R0 ;  /* 0x00000005050b7c24 */ /* 0x002fce000f8e0200 */
.L_x_61:
[----:B0-----:R-:W-:-:S06]  /*06c0*/  IMAD.WIDE R6, R11, 0x4, R8 ;  /* 0x000000040b067825 */ /* 0x001fcc00078e0208 */
[----:B------:R-:W2:Y:S01]  /*06d0*/  LDG.E R6, desc[UR8][R6.64] ;  /* 0x0000000806067981 */ /* 0x000ea2000c1e1900 */
[----:B------:R-:W-:Y:S01]  /*06e0*/  IADD3 R4, PT, PT, R4, 0x1, RZ ;  /* 0x0000000104047810 */ /* 0x000fe20007ffe0ff */
[----:B------:R-:W-:-:S03]  /*06f0*/  VIADD R11, R11, 0x20 ;  /* 0x000000200b0b7836 */ /* 0x000fc60000000000 */
[----:B------:R-:W-:Y:S02]  /*0700*/  ISETP.NE.AND P0, PT, R4, RZ, PT ;  /* 0x000000ff0400720c */ /* 0x000fe40003f05270 */
[----:B--2---:R-:W-:-:S11]  /*0710*/  FMNMX R3, R6, R3, !PT ;  /* 0x0000000306037209 */ /* 0x004fd60007800000 */
[----:B------:R-:W-:Y:S05]  /*0720*/  @P0 BRA `(.L_x_61) ;  /* 0xfffffffc00e40947 */ /* 0x000fea000383ffff */
.L_x_53:
[----:B------:R-:W-:Y:S05]  /*0730*/  BSYNC.RECONVERGENT B0 ;  /* 0x0000000000007941 */ /* 0x000fea0003800200 */
.L_x_52:
[----:B------:R-:W0:Y:S01]  /*0740*/  SHFL.BFLY PT, R0, R3, 0x10, 0x1f ;  /* 0x0e001f0003007f89 */ /* 0x000e2200000e0000 */
[----:B------:R-:W1:Y:S01]  /*0750*/  LDCU UR4, c[0x0][0x38c] ;  /* 0x00007180ff0477ac */ /* 0x000e620008000800 */
[----:B------:R-:W-:Y:S01]  /*0760*/  BSSY.RECONVERGENT B0, `(.L_x_62) ;  /* 0x00000df000007945 */ /* 0x000fe20003800200 */
[----:B------:R-:W-:Y:S01]  /*0770*/  HFMA2 R16, -RZ, RZ, 0, 0 ;  /* 0x00000000ff107431 */ /* 0x000fe200000001ff */
[----:B-1----:R-:W-:Y:S02]  /*0780*/  ISETP.GE.AND P0, PT, R2, UR4, PT ;  /* 0x0000000402007c0c */ /* 0x002fe4000bf06270 */
[----:B0-----:R-:W-:-:S05]  /*0790*/  FMNMX R0, R0, R3, !PT ;  /* 0x0000000300007209 */ /* 0x001fca0007800000 */
[----:B------:R-:W0:Y:S02]  /*07a0*/  SHFL.BFLY PT, R7, R0, 0x8, 0x1f ;  /* 0x0d001f0000077f89 */ /* 0x000e2400000e0000 */
[----:B0-----:R-:W-:-:S05]  /*07b0*/  FMNMX R7, R0, R7, !PT ;  /* 0x0000000700077209 */ /* 0x001fca0007800000 */
[----:B------:R-:W0:Y:S02]  /*07c0*/  SHFL.BFLY PT, R4, R7, 0x4, 0x1f ;  /* 0x0c801f0007047f89 */ /* 0x000e2400000e0000 */
[----:B0-----:R-:W-:-:S05]  /*07d0*/  FMNMX R6, R7, R4, !PT ;  /* 0x0000000407067209 */ /* 0x001fca0007800000 */
[----:B------:R-:W0:Y:S02]  /*07e0*/  SHFL.BFLY PT, R9, R6, 0x2, 0x1f ;  /* 0x0c401f0006097f89 */ /* 0x000e2400000e0000 */
[----:B0-----:R-:W-:-:S05]  /*07f0*/  FMNMX R9, R6, R9, !PT ;  /* 0x0000000906097209 */ /* 0x001fca0007800000 */
[----:B------:R-:W0:Y:S02]  /*0800*/  SHFL.BFLY PT, R4, R9, 0x1, 0x1f ;  /* 0x0c201f0009047f89 */ /* 0x000e2400000e0000 */
[----:B0-----:R-:W-:Y:S01]  /*0810*/  FMNMX R4, R9, R4, !PT ;  /* 0x0000000409047209 */ /* 0x001fe20007800000 */
[----:B------:R-:W-:Y:S06]  /*0820*/  @P0 BRA `(.L_x_63) ;  /* 0x0000000c00480947 */ /* 0x000fec0003800000 */
[-C--:B------:R-:W-:Y:S01]  /*0830*/  LOP3.LUT R0, RZ, R2.reuse, RZ, 0x33, !PT ;  /* 0x00000002ff007212 */ /* 0x080fe200078e33ff */
[----:B------:R-:W-:Y:S01]  /*0840*/  BSSY.RECONVERGENT B1, `(.L_x_64) ;  /* 0x0000069000017945 */ /* 0x000fe20003800200 */
[----:B------:R-:W-:Y:S02]  /*0850*/  MOV R16, RZ ;  /* 0x000000ff00107202 */ /* 0x000fe40000000f00 */
[----:B------:R-:W-:Y:S02]  /*0860*/  IADD3 R0, PT, PT, R0, UR4, RZ ;  /* 0x0000000400007c10 */ /* 0x000fe4000fffe0ff */
[----:B------:R-:W-:Y:S02]  /*0870*/  MOV R12, R2 ;  /* 0x00000002000c7202 */ /* 0x000fe40000000f00 */
[C---:B------:R-:W-:Y:S02]  /*0880*/  ISETP.GE.U32.AND P0, PT, R0.reuse, 0xe0, PT ;  /* 0x000000e00000780c */ /* 0x040fe40003f06070 */
[----:B------:R-:W-:-:S04]  /*0890*/  LEA.HI R10, R0, 0x1, RZ, 0x1b ;  /* 0x00000001000a7811 */ /* 0x000fc800078fd8ff */
[----:B------:R-:W-:-:S04]  /*08a0*/  LOP3.LUT R23, R10, 0x7, RZ, 0xc0, !PT ;  /* 0x000000070a177812 */ /* 0x000fc800078ec0ff */
[----:B------:R-:W-:-:S03]  /*08b0*/  ISETP.NE.AND P1, PT, R23, RZ, PT ;  /* 0x000000ff1700720c */ /* 0x000fc60003f25270 */
[----:B------:R-:W-:Y:S10]  /*08c0*/  @!P0 BRA `(.L_x_65) ;  /* 0x0000000400808947 */ /* 0x000ff40003800000 */
[----:B------:R-:W0:Y:S01]  /*08d0*/  LDC.64 R6, c[0x0][0x380] ;  /* 0x0000e000ff067b82 */ /* 0x000e220000000a00 */
[----:B------:R-:W-:Y:S01]  /*08e0*/  LOP3.LUT R11, R10, 0xffffff8, RZ, 0xc0, !PT ;  /* 0x0ffffff80a0b7812 */ /* 0x000fe200078ec0ff */
[----:B------:R-:W-:Y:S01]  /*08f0*/  IMAD R3, R5, UR4, R2 ;  /* 0x0000000405037c24 */ /* 0x000fe2000f8e0202 */
[----:B------:R-:W-:Y:S02]  /*0900*/  MOV R16, RZ ;  /* 0x000000ff00107202 */ /* 0x000fe40000000f00 */
[----:B------:R-:W-:Y:S02]  /*0910*/  MOV R12, R2 ;  /* 0x00000002000c7202 */ /* 0x000fe40000000f00 */
[----:B------:R-:W-:Y:S02]  /*0920*/  IADD3 R11, PT, PT, -R11, RZ, RZ ;  /* 0x000000ff0b0b7210 */ /* 0x000fe40007ffe1ff */
[----:B0-----:R-:W-:-:S04]  /*0930*/  IADD3 R6, P0, PT, R6, 0x200, RZ ;  /* 0x0000020006067810 */ /* 0x001fc80007f1e0ff */
[----:B------:R-:W-:-:S09]  /*0940*/  IADD3.X R7, PT, PT, RZ, R7, RZ, P0, !PT ;  /* 0x00000007ff077210 */ /* 0x000fd200007fe4ff */
.L_x_66:
[----:B------:R-:W-:-:S05]  /*0950*/  IMAD.WIDE R8, R3, 0x4, R6 ;  /* 0x0000000403087825 */ /* 0x000fca00078e0206 */
[----:B------:R-:W2:Y:S04]  /*0960*/  LDG.E R29, desc[UR8][R8.64+-0x200] ;  /* 0xfffe0008081d7981 */ /* 0x000ea8000c1e1900 */
[----:B------:R-:W3:Y:S04]  /*0970*/  LDG.E R22, desc[UR8][R8.64+-0x180] ;  /* 0xfffe800808167981 */ /* 0x000ee8000c1e1900 */
[----:B------:R-:W4:Y:S04]  /*0980*/  LDG.E R27, desc[UR8][R8.64+-0x100] ;  /* 0xffff0008081b7981 */ /* 0x000f28000c1e1900 */
[----:B------:R-:W5:Y:S04]  /*0990*/  LDG.E R25, desc[UR8][R8.64+-0x80] ;  /* 0xffff800808197981 */ /* 0x000f68000c1e1900 */
[----:B------:R-:W5:Y:S04]  /*09a0*/  LDG.E R21, desc[UR8][R8.64] ;  /* 0x0000000808157981 */ /* 0x000f68000c1e1900 */
[----:B------:R-:W5:Y:S04]  /*09b0*/  LDG.E R19, desc[UR8][R8.64+0x80] ;  /* 0x0000800808137981 */ /* 0x000f68000c1e1900 */
[----:B------:R-:W5:Y:S04]  /*09c0*/  LDG.E R13, desc[UR8][R8.64+0x100] ;  /* 0x00010008080d7981 */ /* 0x000f68000c1e1900 */
[----:B------:R0:W5:Y:S01]  /*09d0*/  LDG.E R17, desc[UR8][R8.64+0x180] ;  /* 0x0001800808117981 */ /* 0x000162000c1e1900 */
[----:B------:R-:W-:Y:S01]  /*09e0*/  HFMA2 R15, -RZ, RZ, 0.96630859375, -0.0022525787353515625 ;  /* 0x3bbb989dff0f7431 */ /* 0x000fe200000001ff */
[----:B------:R-:W-:-:S02]  /*09f0*/  MOV R14, 0x437c0000 ;  /* 0x437c0000000e7802 */ /* 0x000fc40000000f00 */
[----:B------:R-:W-:Y:S02]  /*0a00*/  IADD3 R11, PT, PT, R11, 0x8, RZ ;  /* 0x000000080b0b7810 */ /* 0x000fe40007ffe0ff */
[----:B------:R-:W-:Y:S02]  /*0a10*/  IADD3 R12, PT, PT, R12, 0x100, RZ ;  /* 0x000001000c0c7810 */ /* 0x000fe40007ffe0ff */
[----:B------:R-:W-:Y:S02]  /*0a20*/  ISETP.NE.AND P0, PT, R11, RZ, PT ;  /* 0x000000ff0b00720c */ /* 0x000fe40003f05270 */
[----:B------:R-:W-:Y:S01]  /*0a30*/  IADD3 R3, PT, PT, R3, 0x100, RZ ;  /* 0x0000010003037810 */ /* 0x000fe20007ffe0ff */
[----:B--2---:R-:W-:-:S04]  /*0a40*/  FADD R24, -R4, R29 ;  /* 0x0000001d04187221 */ /* 0x004fc80000000100 */
[----:B------:R-:W-:Y:S01]  /*0a50*/  FFMA.SAT R29, R24, R15, 0.5 ;  /* 0x3f000000181d7423 */ /* 0x000fe2000000200f */
[----:B---3--:R-:W-:-:S03]  /*0a60*/  FADD R22, -R4, R22 ;  /* 0x0000001604167221 */ /* 0x008fc60000000100 */
[----:B------:R-:W-:Y:S01]  /*0a70*/  FFMA.RM R20, R29, R14, 12582913 ;  /* 0x4b4000011d147423 */ /* 0x000fe2000000400e */
[----:B------:R-:W-:-:S03]  /*0a80*/  FFMA.SAT R18, R22, R15, 0.5 ;  /* 0x3f00000016127423 */ /* 0x000fc6000000200f */
[----:B------:R-:W-:Y:S01]  /*0a90*/  FADD R29, R20, -12583039 ;  /* 0xcb40007f141d7421 */ /* 0x000fe20000000000 */
[----:B------:R-:W-:Y:S01]  /*0aa0*/  FFMA.RM R18, R18, R14, 12582913 ;  /* 0x4b40000112127423 */ /* 0x000fe2000000400e */
[----:B0-----:R-:W-:Y:S01]  /*0ab0*/  SHF.L.U32 R8, R20, 0x17, RZ ;  /* 0x0000001714087819 */ /* 0x001fe200000006ff */
[----:B----4-:R-:W-:Y:S01]  /*0ac0*/  FADD R20, -R4, R27 ;  /* 0x0000001b04147221 */ /* 0x010fe20000000100 */
[----:B------:R-:W-:Y:S01]  /*0ad0*/  FFMA R29, R24, 1.4426950216293334961, -R29 ;  /* 0x3fb8aa3b181d7823 */ /* 0x000fe2000000081d */
[----:B------:R-:W-:Y:S02]  /*0ae0*/  FADD R9, R18, -12583039 ;  /* 0xcb40007f12097421 */ /* 0x000fe40000000000 */
[----:B------:R-:W-:Y:S01]  /*0af0*/  FFMA.SAT R27, R20, R15, 0.5 ;  /* 0x3f000000141b7423 */ /* 0x000fe2000000200f */
[----:B------:R-:W-:Y:S01]  /*0b00*/  FFMA R29, R24, 1.925963033500011079e-08, R29 ;  /* 0x32a57060181d7823 */ /* 0x000fe2000000001d */
[----:B------:R-:W-:Y:S01]  /*0b10*/  FFMA R9, R22, 1.4426950216293334961, -R9 ;  /* 0x3fb8aa3b16097823 */ /* 0x000fe20000000809 */
[C---:B-----5:R-:W-:Y:S01]  /*0b20*/  FADD R24, -R4.reuse, R21 ;  /* 0x0000001504187221 */ /* 0x060fe20000000100 */
[----:B------:R-:W-:-:S02]  /*0b30*/  FADD R26, -R4, R13 ;  /* 0x0000000d041a7221 */ /* 0x000fc40000000100 */
[----:B------:R-:W-:Y:S01]  /*0b40*/  FFMA R9, R22, 1.925963033500011079e-08, R9 ;  /* 0x32a5706016097823 */ /* 0x000fe20000000009 */
[----:B------:R-:W0:Y:S01]  /*0b50*/  MUFU.EX2 R29, R29 ;  /* 0x0000001d001d7308 */ /* 0x000e220000000800 */
[----:B------:R-:W-:Y:S01]  /*0b60*/  FADD R22, -R4, R25 ;  /* 0x0000001904167221 */ /* 0x000fe20000000100 */
[----:B------:R-:W-:Y:S01]  /*0b70*/  SHF.L.U32 R25, R18, 0x17, RZ ;  /* 0x0000001712197819 */ /* 0x000fe200000006ff */
[----:B------:R-:W-:-:S04]  /*0b80*/  FFMA.SAT R13, R26, R15, 0.5 ;  /* 0x3f0000001a0d7423 */ /* 0x000fc8000000200f */
[-C--:B------:R-:W-:Y:S01]  /*0b90*/  FFMA.RM R13, R13, R14.reuse, 12582913 ;  /* 0x4b4000010d0d7423 */ /* 0x080fe2000000400e */
[----:B------:R-:W1:Y:S01]  /*0ba0*/  MUFU.EX2 R9, R9 ;  /* 0x0000000900097308 */ /* 0x000e620000000800 */
[----:B0-----:R-:W-:Y:S01]  /*0bb0*/  FFMA R16, R8, R29, R16 ;  /* 0x0000001d08107223 */ /* 0x001fe20000000010 */
[-C--:B------:R-:W-:Y:S01]  /*0bc0*/  FFMA.RM R8, R27, R14.reuse, 12582913 ;  /* 0x4b4000011b087423 */ /* 0x080fe2000000400e */
[----:B------:R-:W-:Y:S02]  /*0bd0*/  FFMA.SAT R27, R22, R15, 0.5 ;  /* 0x3f000000161b7423 */ /* 0x000fe4000000200f */
[----:B-1----:R-:W-:Y:S01]  /*0be0*/  FFMA R16, R25, R9, R16 ;  /* 0x0000000919107223 */ /* 0x002fe20000000010 */
[----:B------:R-:W-:Y:S01]  /*0bf0*/  FADD R25, R8, -12583039 ;  /* 0xcb40007f08197421 */ /* 0x000fe20000000000 */
[-C--:B------:R-:W-:Y:S01]  /*0c00*/  FFMA.RM R9, R27, R14.reuse, 12582913 ;  /* 0x4b4000011b097423 */ /* 0x080fe2000000400e */
[----:B------:R-:W-:Y:S02]  /*0c10*/  FFMA.SAT R27, R24, R15, 0.5 ;  /* 0x3f000000181b7423 */ /* 0x000fe4000000200f */
[----:B------:R-:W-:Y:S01]  /*0c20*/  FFMA R21, R20, 1.4426950216293334961, -R25 ;  /* 0x3fb8aa3b14157823 */ /* 0x000fe20000000819 */
[----:B------:R-:W-:Y:S01]  /*0c30*/  FADD R25, R9, -12583039 ;  /* 0xcb40007f09197421 */ /* 0x000fe20000000000 */
[----:B------:R-:W-:Y:S01]  /*0c40*/  FFMA.RM R18, R27, R14, 12582913 ;  /* 0x4b4000011b127423 */ /* 0x000fe2000000400e */
[----:B------:R-:W-:-:S02]  /*0c50*/  IMAD.SHL.U32 R9, R9, 0x800000, RZ ;  /* 0x0080000009097824 */ /* 0x000fc400078e00ff */
[----:B------:R-:W-:Y:S01]  /*0c60*/  FFMA R21, R20, 1.925963033500011079e-08, R21 ;  /* 0x32a5706014157823 */ /* 0x000fe20000000015 */
[----:B------:R-:W-:Y:S01]  /*0c70*/  FADD R20, -R4, R19 ;  /* 0x0000001304147221 */ /* 0x000fe20000000100 */
[----:B------:R-:W-:Y:S01]  /*0c80*/  FADD R19, R18, -12583039 ;  /* 0xcb40007f12137421 */ /* 0x000fe20000000000 */
[----:B------:R-:W-:Y:S01]  /*0c90*/  FFMA R25, R22, 1.4426950216293334961, -R25 ;  /* 0x3fb8aa3b16197823 */ /* 0x000fe20000000819 */
[----:B------:R-:W-:Y:S01]  /*0ca0*/  SHF.L.U32 R18, R18, 0x17, RZ ;  /* 0x0000001712127819 */ /* 0x000fe200000006ff */
[----:B------:R-:W-:Y:S01]  /*0cb0*/  FFMA.SAT R29, R20, R15, 0.5 ;  /* 0x3f000000141d7423 */ /* 0x000fe2000000200f */
[----:B------:R-:W-:Y:S01]  /*0cc0*/  FFMA R27, R24, 1.4426950216293334961, -R19 ;  /* 0x3fb8aa3b181b7823 */ /* 0x000fe20000000813 */
[----:B------:R-:W-:Y:S01]  /*0cd0*/  FFMA R25, R22, 1.925963033500011079e-08, R25 ;  /* 0x32a5706016197823 */ /* 0x000fe20000000019 */
[----:B------:R-:W0:Y:S01]  /*0ce0*/  MUFU.EX2 R21, R21 ;  /* 0x0000001500157308 */ /* 0x000e220000000800 */
[----:B------:R-:W-:Y:S01]  /*0cf0*/  FFMA.RM R19, R29, R14, 12582913 ;  /* 0x4b4000011d137423 */ /* 0x000fe2000000400e */
[----:B------:R-:W-:Y:S01]  /*0d00*/  FFMA R22, R24, 1.925963033500011079e-08, R27 ;  /* 0x32a5706018167823 */ /* 0x000fe2000000001b */
[----:B------:R-:W-:-:S02]  /*0d10*/  FADD R24, -R4, R17 ;  /* 0x0000001104187221 */ /* 0x000fc40000000100 */
[----:B------:R-:W-:Y:S02]  /*0d20*/  FADD R27, R19, -12583039 ;  /* 0xcb40007f131b7421 */ /* 0x000fe40000000000 */
[----:B------:R-:W-:Y:S01]  /*0d30*/  FFMA.SAT R17, R24, R15, 0.5 ;  /* 0x3f00000018117423 */ /* 0x000fe2000000200f */
[----:B------:R-:W-:Y:S01]  /*0d40*/  MUFU.EX2 R22, R22 ;  /* 0x0000001600167308 */ /* 0x000fe20000000800 */
[C---:B------:R-:W-:Y:S02]  /*0d50*/  FFMA R27, R20.reuse, 1.4426950216293334961, -R27 ;  /* 0x3fb8aa3b141b7823 */ /* 0x040fe4000000081b */
[----:B------:R-:W-:Y:S01]  /*0d60*/  FFMA.RM R14, R17, R14, 12582913 ;  /* 0x4b400001110e7423 */ /* 0x000fe2000000400e */
[----:B------:R-:W-:Y:S01]  /*0d70*/  FADD R17, R13, -12583039 ;  /* 0xcb40007f0d117421 */ /* 0x000fe20000000000 */
[----:B------:R-:W-:-:S03]  /*0d80*/  FFMA R20, R20, 1.925963033500011079e-08, R27 ;  /* 0x32a5706014147823 */ /* 0x000fc6000000001b */
[C---:B------:R-:W-:Y:S01]  /*0d90*/  FFMA R17, R26.reuse, 1.4426950216293334961, -R17 ;  /* 0x3fb8aa3b1a117823 */ /* 0x040fe20000000811 */
[----:B------:R-:W1:Y:S03]  /*0da0*/  MUFU.EX2 R15, R25 ;  /* 0x00000019000f7308 */ /* 0x000e660000000800 */
[----:B------:R-:W-:Y:S01]  /*0db0*/  FFMA R26, R26, 1.925963033500011079e-08, R17 ;  /* 0x32a570601a1a7823 */ /* 0x000fe20000000011 */
[----:B------:R-:W-:-:S04]  /*0dc0*/  FADD R17, R14, -12583039 ;  /* 0xcb40007f0e117421 */ /* 0x000fc80000000000 */
[----:B------:R-:W-:Y:S01]  /*0dd0*/  FFMA R27, R24, 1.4426950216293334961, -R17 ;  /* 0x3fb8aa3b181b7823 */ /* 0x000fe20000000811 */
[----:B------:R-:W2:Y:S01]  /*0de0*/  MUFU.EX2 R20, R20 ;  /* 0x0000001400147308 */ /* 0x000ea20000000800 */
[----:B------:R-:W-:Y:S02]  /*0df0*/  SHF.L.U32 R17, R8, 0x17, RZ ;  /* 0x0000001708117819 */ /* 0x000fe400000006ff */
[----:B------:R-:W-:-:S03]  /*0e00*/  FFMA R27, R24, 1.925963033500011079e-08, R27 ;  /* 0x32a57060181b7823 */ /* 0x000fc6000000001b */
[----:B0-----:R-:W-:Y:S02]  /*0e10*/  FFMA R16, R17, R21, R16 ;  /* 0x0000001511107223 */ /* 0x001fe40000000010 */
[----:B------:R-:W0:Y:S02]  /*0e20*/  MUFU.EX2 R8, R26 ;  /* 0x0000001a00087308 */ /* 0x000e240000000800 */
[----:B-1----:R-:W-:Y:S01]  /*0e30*/  FFMA R9, R9, R15, R16 ;  /* 0x0000000f09097223 */ /* 0x002fe20000000010 */
[----:B------:R-:W-:-:S03]  /*0e40*/  SHF.L.U32 R16, R19, 0x17, RZ ;  /* 0x0000001713107819 */ /* 0x000fc600000006ff */
[----:B------:R-:W-:Y:S01]  /*0e50*/  FFMA R9, R18, R22, R9 ;  /* 0x0000001612097223 */ /* 0x000fe20000000009 */
[----:B------:R-:W-:Y:S01]  /*0e60*/  SHF.L.U32 R18, R13, 0x17, RZ ;  /* 0x000000170d127819 */ /* 0x000fe200000006ff */
[----:B------:R-:W1:Y:S01]  /*0e70*/  MUFU.EX2 R27, R27 ;  /* 0x0000001b001b7308 */ /* 0x000e620000000800 */
[----:B------:R-:W-:Y:S01]  /*0e80*/  SHF.L.U32 R13, R14, 0x17, RZ ;  /* 0x000000170e0d7819 */ /* 0x000fe200000006ff */
[----:B--2---:R-:W-:-:S04]  /*0e90*/  FFMA R9, R16, R20, R9 ;  /* 0x0000001410097223 */ /* 0x004fc80000000009 */
[----:B0-----:R-:W-:-:S04]  /*0ea0*/  FFMA R8, R18, R8, R9 ;  /* 0x0000000812087223 */ /* 0x001fc80000000009 */
[----:B-1----:R-:W-:Y:S01]  /*0eb0*/  FFMA R16, R13, R27, R8 ;  /* 0x0000001b0d107223 */ /* 0x002fe20000000008 */
[----:B------:R-:W-:Y:S06]  /*0ec0*/  @P0 BRA `(.L_x_66) ;  /* 0xfffffff800a00947 */ /* 0x000fec000383ffff */
.L_x_65:
[----:B------:R-:W-:Y:S05]  /*0ed0*/  BSYNC.RECONVERGENT B1 ;  /* 0x0000000000017941 */ /* 0x000fea0003800200 */
.L_x_64:
[----:B------:R-:W-:Y:S05]  /*0ee0*/  @!P1 BRA `(.L_x_63) ;  /* 0x0000000400989947 */ /* 0x000fea0003800000 */
[----:B------:R-:W-:Y:S01]  /*0ef0*/  ISETP.GE.U32.AND P0, PT, R23, 0x4, PT ;  /* 0x000000041700780c */ /* 0x000fe20003f06070 */
[----:B------:R-:W-:Y:S01]  /*0f00*/  BSSY.RECONVERGENT B1, `(.L_x_67) ;  /* 0x0000032000017945 */ /* 0x000fe20003800200 */
[----:B------:R-:W-:-:S11]  /*0f10*/  LOP3.LUT P1, R10, R10, 0x3, RZ, 0xc0, !PT ;  /* 0x000000030a0a7812 */ /* 0x000fd6000782c0ff */
[----:B------:R-:W-:Y:S05]  /*0f20*/  @!P0 BRA `(.L_x_68) ;  /* 0x0000000000bc8947 */ /* 0x000fea0003800000 */
[----:B------:R-:W0:Y:S01]  /*0f30*/  LDC.64 R14, c[0x0][0x380] ;  /* 0x0000e000ff0e7b82 */ /* 0x000e220000000a00 */
[----:B------:R-:W1:Y:S02]  /*0f40*/  LDCU UR5, c[0x0][0x38c] ;  /* 0x00007180ff0577ac */ /* 0x000e640008000800 */
[----:B-1----:R-:W-:-:S04]  /*0f50*/  IMAD R3, R5, UR5, R12 ;  /* 0x0000000505037c24 */ /* 0x002fc8000f8e020c */
[----:B0-----:R-:W-:-:S05]  /*0f60*/  IMAD.WIDE R14, R3, 0x4, R14 ;  /* 0x00000004030e7825 */ /* 0x001fca00078e020e */
[----:B------:R-:W2:Y:S04]  /*0f70*/  LDG.E R3, desc[UR8][R14.64] ;  /* 0x000000080e037981 */ /* 0x000ea8000c1e1900 */
[----:B------:R-:W3:Y:S04]  /*0f80*/  LDG.E R11, desc[UR8][R14.64+0x80] ;  /* 0x000080080e0b7981 */ /* 0x000ee8000c1e1900 */
[----:B------:R-:W4:Y:S04]  /*0f90*/  LDG.E R13, desc[UR8][R14.64+0x100] ;  /* 0x000100080e0d7981 */ /* 0x000f28000c1e1900 */
[----:B------:R-:W5:Y:S01]  /*0fa0*/  LDG.E R19, desc[UR8][R14.64+0x180] ;  /* 0x000180080e137981 */ /* 0x000f62000c1e1900 */
[----:B------:R-:W-:Y:S01]  /*0fb0*/  HFMA2 R22, -RZ, RZ, 0.96630859375, -0.0022525787353515625 ;  /* 0x3bbb989dff167431 */ /* 0x000fe200000001ff */
[----:B------:R-:W-:-:S02]  /*0fc0*/  MOV R7, 0x437c0000 ;  /* 0x437c000000077802 */ /* 0x000fc40000000f00 */
[----:B------:R-:W-:Y:S01]  /*0fd0*/  IADD3 R12, PT, PT, R12, 0x80, RZ ;  /* 0x000000800c0c7810 */ /* 0x000fe20007ffe0ff */
[----:B--2---:R-:W-:-:S04]  /*0fe0*/  FADD R9, -R4, R3 ;  /* 0x0000000304097221 */ /* 0x004fc80000000100 */
[----:B------:R-:W-:Y:S01]  /*0ff0*/  FFMA.SAT R6, R9, R22, 0.5 ;  /* 0x3f00000009067423 */ /* 0x000fe20000002016 */
[----:B---3--:R-:W-:-:S03]  /*1000*/  FADD R17, -R4, R11 ;  /* 0x0000000b04117221 */ /* 0x008fc60000000100 */
[-C--:B------:R-:W-:Y:S01]  /*1010*/  FFMA.RM R3, R6, R7.reuse, 12582913 ;  /* 0x4b40000106037423 */ /* 0x080fe20000004007 */
[-C--:B------:R-:W-:Y:S01]  /*1020*/  FFMA.SAT R6, R17, R22.reuse, 0.5 ;  /* 0x3f00000011067423 */ /* 0x080fe20000002016 */
[----:B----4-:R-:W-:Y:S02]  /*1030*/  FADD R8, -R4, R13 ;  /* 0x0000000d04087221 */ /* 0x010fe40000000100 */
[----:B------:R-:W-:Y:S01]  /*1040*/  FADD R18, R3, -12583039 ;  /* 0xcb40007f03127421 */ /* 0x000fe20000000000 */
[----:B------:R-:W-:Y:S01]  /*1050*/  FFMA.RM R6, R6, R7, 12582913 ;  /* 0x4b40000106067423 */ /* 0x000fe20000004007 */
[----:B------:R-:W-:Y:S01]  /*1060*/  FFMA.SAT R20, R8, R22, 0.5 ;  /* 0x3f00000008147423 */ /* 0x000fe20000002016 */
[----:B-----5:R-:W-:Y:S01]  /*1070*/  FADD R13, -R4, R19 ;  /* 0x00000013040d7221 */ /* 0x020fe20000000100 */
[----:B------:R-:W-:Y:S01]  /*1080*/  FFMA R18, R9, 1.4426950216293334961, -R18 ;  /* 0x3fb8aa3b09127823 */ /* 0x000fe20000000812 */
[----:B------:R-:W-:Y:S01]  /*1090*/  FADD R14, R6, -12583039 ;  /* 0xcb40007f060e7421 */ /* 0x000fe20000000000 */
[----:B------:R-:W-:-:S02]  /*10a0*/  SHF.L.U32 R3, R3, 0x17, RZ ;  /* 0x0000001703037819 */ /* 0x000fc400000006ff */
[----:B------:R-:W-:Y:S01]  /*10b0*/  FFMA R11, R9, 1.925963033500011079e-08, R18 ;  /* 0x32a57060090b7823 */ /* 0x000fe20000000012 */
[-C--:B------:R-:W-:Y:S01]  /*10c0*/  FFMA.RM R9, R20, R7.reuse, 12582913 ;  /* 0x4b40000114097423 */ /* 0x080fe20000004007 */
[----:B------:R-:W-:Y:S01]  /*10d0*/  FFMA.SAT R18, R13, R22, 0.5 ;  /* 0x3f0000000d127423 */ /* 0x000fe20000002016 */
[----:B------:R-:W-:Y:S01]  /*10e0*/  FFMA R14, R17, 1.4426950216293334961, -R14 ;  /* 0x3fb8aa3b110e7823 */ /* 0x000fe2000000080e */
[----:B------:R-:W-:Y:S01]  /*10f0*/  SHF.L.U32 R6, R6, 0x17, RZ ;  /* 0x0000001706067819 */ /* 0x000fe200000006ff */
[----:B------:R-:W-:Y:S01]  /*1100*/  FADD R15, R9, -12583039 ;  /* 0xcb40007f090f7421 */ /* 0x000fe20000000000 */
[----:B------:R-:W-:Y:S01]  /*1110*/  FFMA.RM R18, R18, R7, 12582913 ;  /* 0x4b40000112127423 */ /* 0x000fe20000004007 */
[----:B------:R-:W-:Y:S01]  /*1120*/  FFMA R14, R17, 1.925963033500011079e-08, R14 ;  /* 0x32a57060110e7823 */ /* 0x000fe2000000000e */
[----:B------:R-:W0:Y:S01]  /*1130*/  MUFU.EX2 R11, R11 ;  /* 0x0000000b000b7308 */ /* 0x000e220000000800 */
[----:B------:R-:W-:Y:S01]  /*1140*/  FFMA R15, R8, 1.4426950216293334961, -R15 ;  /* 0x3fb8aa3b080f7823 */ /* 0x000fe2000000080f */
[----:B------:R-:W-:-:S03]  /*1150*/  FADD R20, R18, -12583039 ;  /* 0xcb40007f12147421 */ /* 0x000fc60000000000 */
[----:B------:R-:W-:Y:S01]  /*1160*/  FFMA R15, R8, 1.925963033500011079e-08, R15 ;  /* 0x32a57060080f7823 */ /* 0x000fe2000000000f */
[----:B------:R-:W-:Y:S01]  /*1170*/  FFMA R20, R13, 1.4426950216293334961, -R20 ;  /* 0x3fb8aa3b0d147823 */ /* 0x000fe20000000814 */
[----:B------:R-:W-:Y:S01]  /*1180*/  SHF.L.U32 R8, R9, 0x17, RZ ;  /* 0x0000001709087819 */ /* 0x000fe200000006ff */
[----:B------:R-:W1:Y:S02]  /*1190*/  MUFU.EX2 R14, R14 ;  /* 0x0000000e000e7308 */ /* 0x000e640000000800 */
[----:B------:R-:W-:-:S06]  /*11a0*/  FFMA R20, R13, 1.925963033500011079e-08, R20 ;  /* 0x32a570600d147823 */ /* 0x000fcc0000000014 */
[----:B------:R-:W2:Y:S01]  /*11b0*/  MUFU.EX2 R15, R15 ;  /* 0x0000000f000f7308 */ /* 0x000ea20000000800 */
[----:B0-----:R-:W-:Y:S01]  /*11c0*/  FFMA R3, R3, R11, R16 ;  /* 0x0000000b03037223 */ /* 0x001fe20000000010 */
[----:B------:R-:W-:-:S06]  /*11d0*/  SHF.L.U32 R16, R18, 0x17, RZ ;  /* 0x0000001712107819 */ /* 0x000fcc00000006ff */
[----:B------:R-:W0:Y:S01]  /*11e0*/  MUFU.EX2 R20, R20 ;  /* 0x0000001400147308 */ /* 0x000e220000000800 */
[----:B-1----:R-:W-:-:S04]  /*11f0*/  FFMA R3, R6, R14, R3 ;  /* 0x0000000e06037223 */ /* 0x002fc80000000003 */
[----:B--2---:R-:W-:-:S04]  /*1200*/  FFMA R3, R8, R15, R3 ;  /* 0x0000000f08037223 */ /* 0x004fc80000000003 */
[----:B0-----:R-:W-:-:S07]  /*1210*/  FFMA R16, R16, R20, R3 ;  /* 0x0000001410107223 */ /* 0x001fce0000000003 */
.L_x_68:
[----:B------:R-:W-:Y:S05]  /*1220*/  BSYNC.RECONVERGENT B1 ;  /* 0x0000000000017941 */ /* 0x000fea0003800200 */
.L_x_67:
[----:B------:R-:W-:Y:S05]  /*1230*/  @!P1 BRA `(.L_x_63) ;  /* 0x0000000000c49947 */ /* 0x000fea0003800000 */
[----:B------:R-:W-:Y:S01]  /*1240*/  ISETP.NE.AND P1, PT, R10, 0x1, PT ;  /* 0x000000010a00780c */ /* 0x000fe20003f25270 */
[----:B------:R-:W-:Y:S01]  /*1250*/  BSSY.RECONVERGENT B1, `(.L_x_69) ;  /* 0x000001e000017945 */ /* 0x000fe20003800200 */
[----:B------:R-:W-:-:S11]  /*1260*/  LOP3.LUT P0, RZ, R0, 0x20, RZ, 0xc0, !PT ;  /* 0x0000002000ff7812 */ /* 0x000fd6000780c0ff */
[----:B------:R-:W-:Y:S05]  /*1270*/  @!P1 BRA `(.L_x_70) ;  /* 0x00000000006c9947 */ /* 0x000fea0003800000 */
[----:B------:R-:W0:Y:S01]  /*1280*/  LDC.64 R6, c[0x0][0x380] ;  /* 0x0000e000ff067b82 */ /* 0x000e220000000a00 */
[----:B------:R-:W1:Y:S02]  /*1290*/  LDCU UR5, c[0x0][0x38c] ;  /* 0x00007180ff0577ac */ /* 0x000e640008000800 */
[----:B-1----:R-:W-:-:S04]  /*12a0*/  IMAD R3, R5, UR5, R12 ;  /* 0x0000000505037c24 */ /* 0x002fc8000f8e020c */
[----:B0-----:R-:W-:-:S05]  /*12b0*/  IMAD.WIDE R6, R3, 0x4, R6 ;  /* 0x0000000403067825 */ /* 0x001fca00078e0206 */
[----:B------:R-:W2:Y:S04]  /*12c0*/  LDG.E R3, desc[UR8][R6.64] ;  /* 0x0000000806037981 */ /* 0x000ea8000c1e1900 */
[----:B------:R-:W3:Y:S01]  /*12d0*/  LDG.E R11, desc[UR8][R6.64+0x80] ;  /* 0x00008008060b7981 */ /* 0x000ee2000c1e1900 */
[----:B------:R-:W-:Y:S02]  /*12e0*/  HFMA2 R9, -RZ, RZ, 3.7421875, 0 ;  /* 0x437c0000ff097431 */ /* 0x000fe400000001ff */
[----:B------:R-:W-:Y:S01]  /*12f0*/  IMAD.MOV.U32 R0, RZ, RZ, 0x3bbb989d ;  /* 0x3bbb989dff007424 */ /* 0x000fe200078e00ff */
[----:B------:R-:W-:Y:S01]  /*1300*/  IADD3 R12, PT, PT, R12, 0x40, RZ ;  /* 0x000000400c0c7810 */ /* 0x000fe20007ffe0ff */
[----:B--2---:R-:W-:-:S04]  /*1310*/  FADD R3, -R4, R3 ;  /* 0x0000000304037221 */ /* 0x004fc80000000100 */
[----:B------:R-:W-:Y:S01]  /*1320*/  FFMA.SAT R8, R3, R0, 0.5 ;  /* 0x3f00000003087423 */ /* 0x000fe20000002000 */
[----:B---3--:R-:W-:-:S03]  /*1330*/  FADD R11, -R4, R11 ;  /* 0x0000000b040b7221 */ /* 0x008fc60000000100 */
[----:B------:R-:W-:Y:S01]  /*1340*/  FFMA.RM R8, R8, R9, 12582913 ;  /* 0x4b40000108087423 */ /* 0x000fe20000004009 */
[----:B------:R-:W-:-:S03]  /*1350*/  FFMA.SAT R10, R11, R0, 0.5 ;  /* 0x3f0000000b0a7423 */ /* 0x000fc60000002000 */
[----:B------:R-:W-:Y:S01]  /*1360*/  FADD R0, R8, -12583039 ;  /* 0xcb40007f08007421 */ /* 0x000fe20000000000 */
[----:B------:R-:W-:-:S03]  /*1370*/  FFMA.RM R10, R10, R9, 12582913 ;  /* 0x4b4000010a0a7423 */ /* 0x000fc60000004009 */
[C---:B------:R-:W-:Y:S01]  /*1380*/  FFMA R0, R3.reuse, 1.4426950216293334961, -R0 ;  /* 0x3fb8aa3b03007823 */ /* 0x040fe20000000800 */
[C---:B------:R-:W-:Y:S01]  /*1390*/  FADD R6, R10.reuse, -12583039 ;  /* 0xcb40007f0a067421 */ /* 0x040fe20000000000 */
[----:B------:R-:W-:Y:S02]  /*13a0*/  SHF.L.U32 R10, R10, 0x17, RZ ;  /* 0x000000170a0a7819 */ /* 0x000fe400000006ff */
[----:B------:R-:W-:Y:S01]  /*13b0*/  FFMA R0, R3, 1.925963033500011079e-08, R0 ;  /* 0x32a5706003007823 */ /* 0x000fe20000000000 */
[----:B------:R-:W-:Y:S01]  /*13c0*/  FFMA R6, R11, 1.4426950216293334961, -R6 ;  /* 0x3fb8aa3b0b067823 */ /* 0x000fe20000000806 */
[----:B------:R-:W-:-:S03]  /*13d0*/  SHF.L.U32 R3, R8, 0x17, RZ ;  /* 0x0000001708037819 */ /* 0x000fc600000006ff */
[----:B------:R-:W-:Y:S01]  /*13e0*/  FFMA R6, R11, 1.925963033500011079e-08, R6 ;  /* 0x32a570600b067823 */ /* 0x000fe20000000006 */
[----:B------:R-:W0:Y:S08]  /*13f0*/  MUFU.EX2 R0, R0 ;  /* 0x0000000000007308 */ /* 0x000e300000000800 */
[----:B------:R-:W1:Y:S01]  /*1400*/  MUFU.EX2 R6, R6 ;  /* 0x0000000600067308 */ /* 0x000e620000000800 */
[----:B0-----:R-:W-:-:S04]  /*1410*/  FFMA R3, R3, R0, R16 ;  /* 0x0000000003037223 */ /* 0x001fc80000000010 */
[----:B-1----:R-:W-:-:S07]  /*1420*/  FFMA R16, R10, R6, R3 ;  /* 0x000000060a107223 */ /* 0x002fce0000000003 */
.L_x_70:
[----:B------:R-:W-:Y:S05]  /*1430*/  BSYNC.RECONVERGENT B1 ;  /* 0x0000000000017941 */ /* 0x000fea0003800200 */
.L_x_69:
[----:B------:R-:W-:Y:S05]  /*1440*/  @P0 BRA `(.L_x_63) ;  /* 0x0000000000400947 */ /* 0x000fea0003800000 */
[----:B------:R-:W0:Y:S01]  /*1450*/  LDC.64 R6, c[0x0][0x380] ;  /* 0x0000e000ff067b82 */ /* 0x000e220000000a00 */
[----:B------:R-:W1:Y:S02]  /*1460*/  LDCU UR5, c[0x0][0x38c] ;  /* 0x00007180ff0577ac */ /* 0x000e640008000800 */
[----:B-1----:R-:W-:-:S04]  /*1470*/  IMAD R3, R5, UR5, R12 ;  /* 0x0000000505037c24 */ /* 0x002fc8000f8e020c */
[----:B0-----:R-:W-:-:S06]  /*1480*/  IMAD.WIDE R6, R3, 0x4, R6 ;  /* 0x0000000403067825 */ /* 0x001fcc00078e0206 */
[----:B------:R-:W2:Y:S01]  /*1490*/  LDG.E R7, desc[UR8][R6.64] ;  /* 0x0000000806077981 */ /* 0x000ea2000c1e1900 */
[----:B------:R-:W-:Y:S01]  /*14a0*/  HFMA2 R8, -RZ, RZ, 3.7421875, 0 ;  /* 0x437c0000ff087431 */ /* 0x000fe200000001ff */
[----:B------:R-:W-:Y:S01]  /*14b0*/  MOV R3, 0x3bbb989d ;  /* 0x3bbb989d00037802 */ /* 0x000fe20000000f00 */
[----:B--2---:R-:W-:-:S04]  /*14c0*/  FADD R0, -R4, R7 ;  /* 0x0000000704007221 */ /* 0x004fc80000000100 */
[----:B------:R-:W-:-:S04]  /*14d0*/  FFMA.SAT R3, R0, R3, 0.5 ;  /* 0x3f00000000037423 */ /* 0x000fc80000002003 */
[----:B------:R-:W-:-:S04]  /*14e0*/  FFMA.RM R3, R3, R8, 12582913 ;  /* 0x4b40000103037423 */ /* 0x000fc80000004008 */
[C---:B------:R-:W-:Y:S01]  /*14f0*/  FADD R9, R3.reuse, -12583039 ;  /* 0xcb40007f03097421 */ /* 0x040fe20000000000 */
[----:B------:R-:W-:-:S03]  /*1500*/  SHF.L.U32 R3, R3, 0x17, RZ ;  /* 0x0000001703037819 */ /* 0x000fc600000006ff */
[----:B------:R-:W-:-:S04]  /*1510*/  FFMA R9, R0, 1.4426950216293334961, -R9 ;  /* 0x3fb8aa3b00097823 */ /* 0x000fc80000000809 */
[----:B------:R-:W-:-:S06]  /*1520*/  FFMA R9, R0, 1.925963033500011079e-08, R9 ;  /* 0x32a5706000097823 */ /* 0x000fcc0000000009 */
[----:B------:R-:W0:Y:S02]  /*1530*/  MUFU.EX2 R9, R9 ;  /* 0x0000000900097308 */ /* 0x000e240000000800 */
[----:B0-----:R-:W-:-:S07]  /*1540*/  FFMA R16, R3, R9, R16 ;  /* 0x0000000903107223 */ /* 0x001fce0000000010 */
.L_x_63:
[----:B------:R-:W-:Y:S05]  /*1550*/  BSYNC.RECONVERGENT B0 ;  /* 0x0000000000007941 */ /* 0x000fea0003800200 */
.L_x_62:
[----:B------:R-:W0:Y:S01]  /*1560*/  SHFL.BFLY PT, R3, R16, 0x10, 0x1f ;  /* 0x0e001f0010037f89 */ /* 0x000e2200000e0000 */
[----:B------:R-:W1:Y:S02]  /*1570*/  LDCU UR5, c[0x0][0x38c] ;  /* 0x00007180ff0577ac */ /* 0x000e640008000800 */
[----:B-1----:R-:W-:Y:S01]  /*1580*/  ISETP.GE.AND P0, PT, R2, UR5, PT ;  /* 0x0000000502007c0c */ /* 0x002fe2000bf06270 */
        /* <DEDUP_REMOVED lines=10> */
[----:B------:R-:W-:Y:S01]  /*1630*/  BSSY.RECONVERGENT B0, `(.L_x_71) ;  /* 0x000002e000007945 */ /* 0x000fe20003800200 */
[----:B-1----:R-:W-:Y:S02]  /*1640*/  FADD R3, R6, R9 ;  /* 0x0000000906037221 */ /* 0x002fe40000000000 */
[----:B------:R-:W-:-:S04]  /*1650*/  IADD3 R15, PT, PT, R15, UR5, RZ ;  /* 0x000000050f0f7c10 */ /* 0x000fc8000fffe0ff */
[----:B------:R-:W-:-:S04]  /*1660*/  LOP3.LUT R0, R15, 0x60, RZ, 0xc0, !PT ;  /* 0x000000600f007812 */ /* 0x000fc800078ec0ff */
[----:B------:R-:W-:-:S13]  /*1670*/  ISETP.NE.AND P0, PT, R0, 0x60, PT ;  /* 0x000000600000780c */ /* 0x000fda0003f05270 */
[----:B------:R-:W-:Y:S05]  /*1680*/  @!P0 BRA `(.L_x_72) ;  /* 0x0000000000a08947 */ /* 0x000fea0003800000 */
[----:B0-----:R-:W0:Y:S01]  /*1690*/  LDC.64 R6, c[0x0][0x380] ;  /* 0x0000e000ff067b82 */ /* 0x001e220000000a00 */
[----:B------:R-:W-:Y:S01]  /*16a0*/  LEA.HI R0, R15, 0x1, RZ, 0x1b ;  /* 0x000000010f007811 */ /* 0x000fe200078fd8ff */
[----:B------:R-:W-:-:S03]  /*16b0*/  IMAD R17, R5, UR5, R2 ;  /* 0x0000000505117c24 */ /* 0x000fc6000f8e0202 */
[C---:B------:R-:W-:Y:S02]  /*16c0*/  SHF.L.U32 R11, R0.reuse, 0x5, RZ ;  /* 0x00000005000b7819 */ /* 0x040fe400000006ff */
[----:B------:R-:W-:Y:S01]  /*16d0*/  LOP3.LUT R0, R0, 0x3, RZ, 0xc0, !PT ;  /* 0x0000000300007812 */ /* 0x000fe200078ec0ff */
[----:B------:R-:W1:Y:S01]  /*16e0*/  LDC.64 R8, c[0x0][0x390] ;  /* 0x0000e400ff087b82 */ /* 0x000e620000000a00 */
[----:B------:R-:W-:Y:S02]  /*16f0*/  LOP3.LUT R2, R2, 0x60, R11, 0xf8, !PT ;  /* 0x0000006002027812 */ /* 0x000fe400078ef80b */
[----:B------:R-:W-:-:S07]  /*1700*/  IADD3 R16, PT, PT, -R0, RZ, RZ ;  /* 0x000000ff00107210 */ /* 0x000fce0007ffe1ff */
.L_x_75:
[----:B0-2---:R-:W-:-:S06]  /*1710*/  IMAD.WIDE R10, R17, 0x4, R6 ;  /* 0x00000004110a7825 */ /* 0x005fcc00078e0206 */
[----:B------:R-:W2:Y:S01]  /*1720*/  LDG.E R11, desc[UR8][R10.64] ;  /* 0x000000080a0b7981 */ /* 0x000ea2000c1e1900 */
[----:B------:R-:W-:Y:S01]  /*1730*/  HFMA2 R19, -RZ, RZ, 3.7421875, 0 ;  /* 0x437c0000ff137431 */ /* 0x000fe200000001ff */
[----:B------:R-:W-:Y:S01]  /*1740*/  MOV R13, 0x3bbb989d ;  /* 0x3bbb989d000d7802 */ /* 0x000fe20000000f00 */
[----:B------:R-:W0:Y:S01]  /*1750*/  MUFU.RCP R14, R3 ;  /* 0x00000003000e7308 */ /* 0x000e220000001000 */
[----:B------:R-:W-:Y:S01]  /*1760*/  IADD3 R16, PT, PT, R16, 0x1, RZ ;  /* 0x0000000110107810 */ /* 0x000fe20007ffe0ff */
[----:B------:R-:W-:Y:S03]  /*1770*/  BSSY.RECONVERGENT B1, `(.L_x_73) ;  /* 0x0000016000017945 */ /* 0x000fe60003800200 */
[----:B------:R-:W-:Y:S01]  /*1780*/  ISETP.NE.AND P2, PT, R16, RZ, PT ;  /* 0x000000ff1000720c */ /* 0x000fe20003f45270 */
[----:B--2---:R-:W-:Y:S01]  /*1790*/  FADD R0, -R4, R11 ;  /* 0x0000000b04007221 */ /* 0x004fe20000000100 */
[----:B0-----:R-:W-:-:S03]  /*17a0*/  FFMA R11, -R3, R14, 1 ;  /* 0x3f800000030b7423 */ /* 0x001fc6000000010e */
[----:B------:R-:W-:Y:S01]  /*17b0*/  FFMA.SAT R12, R0, R13, 0.5 ;  /* 0x3f000000000c7423 */ /* 0x000fe2000000200d */
[----:B------:R-:W-:-:S03]  /*17c0*/  FFMA R11, R14, R11, R14 ;  /* 0x0000000b0e0b7223 */ /* 0x000fc6000000000e */
[----:B------:R-:W-:-:S04]  /*17d0*/  FFMA.RM R12, R12, R19, 12582913 ;  /* 0x4b4000010c0c7423 */ /* 0x000fc80000004013 */
[----:B------:R-:W-:-:S04]  /*17e0*/  FADD R13, R12, -12583039 ;  /* 0xcb40007f0c0d7421 */ /* 0x000fc80000000000 */
[----:B------:R-:W-:-:S04]  /*17f0*/  FFMA R13, R0, 1.4426950216293334961, -R13 ;  /* 0x3fb8aa3b000d7823 */ /* 0x000fc8000000080d */
[----:B------:R-:W-:Y:S01]  /*1800*/  FFMA R13, R0, 1.925963033500011079e-08, R13 ;  /* 0x32a57060000d7823 */ /* 0x000fe2000000000d */
[----:B------:R-:W-:-:S05]  /*1810*/  SHF.L.U32 R0, R12, 0x17, RZ ;  /* 0x000000170c007819 */ /* 0x000fca00000006ff */
[----:B------:R-:W0:Y:S02]  /*1820*/  MUFU.EX2 R13, R13 ;  /* 0x0000000d000d7308 */ /* 0x000e240000000800 */
[----:B0-----:R-:W-:-:S06]  /*1830*/  FMUL R0, R0, R13 ;  /* 0x0000000d00007220 */ /* 0x001fcc0000400000 */
[----:B------:R-:W0:Y:S01]  /*1840*/  FCHK P0, R0, R3 ;  /* 0x0000000300007302 */ /* 0x000e220000000000 */
[----:B------:R-:W-:-:S04]  /*1850*/  FFMA R10, R0, R11, RZ ;  /* 0x0000000b000a7223 */ /* 0x000fc800000000ff */
[----:B------:R-:W-:-:S04]  /*1860*/  FFMA R12, -R3, R10, R0 ;  /* 0x0000000a030c7223 */ /* 0x000fc80000000100 */
[----:B------:R-:W-:Y:S01]  /*1870*/  FFMA R19, R11, R12, R10 ;  /* 0x0000000c0b137223 */ /* 0x000fe2000000000a */
[----:B-1----:R-:W-:Y:S01]  /*1880*/  IMAD.WIDE R10, R17, 0x4, R8 ;  /* 0x00000004110a7825 */ /* 0x002fe200078e0208 */
[----:B0-----:R-:W-:Y:S06]  /*1890*/  @!P0 BRA `(.L_x_74) ;  /* 0x00000000000c8947 */ /* 0x001fec0003800000 */
[----:B------:R-:W-:-:S07]  /*18a0*/  MOV R12, 0x18c0 ;  /* 0x000018c0000c7802 */ /* 0x000fce0000000f00 */
[----:B------:R-:W-:Y:S05]  /*18b0*/  CALL.REL.NOINC `($__internal_1_$__cuda_sm3x_div_rn_noftz_f32_slowpath) ;  /* 0x0000000800207944 */ /* 0x000fea0003c00000 */
[----:B------:R-:W-:-:S07]  /*18c0*/  IMAD.MOV.U32 R19, RZ, RZ, R0 ;  /* 0x000000ffff137224 */ /* 0x000fce00078e0000 */
.L_x_74:
[----:B------:R-:W-:Y:S05]  /*18d0*/  BSYNC.RECONVERGENT B1 ;  /* 0x0000000000017941 */ /* 0x000fea0003800200 */
.L_x_73:
[----:B------:R2:W-:Y:S01]  /*18e0*/  STG.E desc[UR8][R10.64], R19 ;  /* 0x000000130a007986 */ /* 0x0005e2000c101908 */
[----:B------:R-:W-:Y:S01]  /*18f0*/  IADD3 R17, PT, PT, R17, 0x20, RZ ;  /* 0x0000002011117810 */ /* 0x000fe20007ffe0ff */
[----:B------:R-:W-:Y:S06]  /*1900*/  @P2 BRA `(.L_x_75) ;  /* 0xfffffffc00802947 */ /* 0x000fec000383ffff */
.L_x_72:
[----:B------:R-:W-:Y:S05]  /*1910*/  BSYNC.RECONVERGENT B0 ;  /* 0x0000000000007941 */ /* 0x000fea0003800200 */
.L_x_71:
[----:B------:R-:W-:-:S13]  /*1920*/  ISETP.GE.U32.AND P0, PT, R15, 0x60, PT ;  /* 0x000000600f00780c */ /* 0x000fda0003f06070 */
[----:B------:R-:W-:Y:S05]  /*1930*/  @!P0 EXIT ;  /* 0x000000000000894d */ /* 0x000fea0003800000 */
[----:B------:R-:W1:Y:S01]  /*1940*/  LDCU.64 UR6, c[0x0][0x380] ;  /* 0x00007000ff0677ac */ /* 0x000e620008000a00 */
[----:B------:R-:W3:Y:S01]  /*1950*/  LDCU.64 UR4, c[0x0][0x390] ;  /* 0x00007200ff0477ac */ /* 0x000ee20008000a00 */
[----:B------:R-:W4:Y:S01]  /*1960*/  LDCU UR10, c[0x0][0x38c] ;  /* 0x00007180ff0a77ac */ /* 0x000f220008000800 */
[----:B------:R-:W0:Y:S01]  /*1970*/  LDCU UR11, c[0x0][0x38c] ;  /* 0x00007180ff0b77ac */ /* 0x000e220008000800 */
[----:B-1----:R-:W-:Y:S02]  /*1980*/  UIADD3 UR6, UP0, UPT, UR6, 0x100, URZ ;  /* 0x0000010006067890 */ /* 0x002fe4000ff1e0ff */
[----:B---3--:R-:W-:Y:S02]  /*1990*/  UIADD3 UR4, UP1, UPT, UR4, 0x100, URZ ;  /* 0x0000010004047890 */ /* 0x008fe4000ff3e0ff */
[----:B------:R-:W-:Y:S01]  /*19a0*/  UIADD3.X UR7, UPT, UPT, URZ, UR7, URZ, UP0, !UPT ;  /* 0x00000007ff077290 */ /* 0x000fe200087fe4ff */
[----:B----4-:R-:W-:Y:S01]  /*19b0*/  IMAD R5, R5, UR10, R2 ;  /* 0x0000000a05057c24 */ /* 0x010fe2000f8e0202 */
[----:B0-----:R-:W-:-:S12]  /*19c0*/  UIADD3.X UR5, UPT, UPT, URZ, UR5, URZ, UP1, !UPT ;  /* 0x00000005ff057290 */ /* 0x001fd80008ffe4ff */
.L_x_84:
[----:B------:R-:W-:Y:S02]  /*19d0*/  MOV R8, UR6 ;  /* 0x0000000600087c02 */ /* 0x000fe40008000f00 */
[----:B------:R-:W-:-:S03]  /*19e0*/  MOV R9, UR7 ;  /* 0x0000000700097c02 */ /* 0x000fc60008000f00 */
[----:B------:R-:W-:-:S05]  /*19f0*/  IMAD.WIDE R8, R5, 0x4, R8 ;  /* 0x0000000405087825 */ /* 0x000fca00078e0208 */
[----:B------:R-:W3:Y:S01]  /*1a00*/  LDG.E R7, desc[UR8][R8.64+-0x100] ;  /* 0xffff000808077981 */ /* 0x000ee2000c1e1900 */
[----:B--2---:R-:W-:Y:S01]  /*1a10*/  HFMA2 R11, -RZ, RZ, 3.7421875, 0 ;  /* 0x437c0000ff0b7431 */ /* 0x004fe200000001ff */
[----:B------:R-:W-:Y:S01]  /*1a20*/  MOV R0, 0x3bbb989d ;  /* 0x3bbb989d00007802 */ /* 0x000fe20000000f00 */
[----:B------:R-:W0:Y:S01]  /*1a30*/  MUFU.RCP R12, R3 ;  /* 0x00000003000c7308 */ /* 0x000e220000001000 */
[----:B------:R-:W-:Y:S01]  /*1a40*/  BSSY.RECONVERGENT B0, `(.L_x_76) ;  /* 0x0000018000007945 */ /* 0x000fe20003800200 */
[----:B---3--:R-:W-:-:S04]  /*1a50*/  FADD R7, -R4, R7 ;  /* 0x0000000704077221 */ /* 0x008fc80000000100 */
[----:B------:R-:W-:-:S04]  /*1a60*/  FFMA.SAT R0, R7, R0, 0.5 ;  /* 0x3f00000007007423 */ /* 0x000fc80000002000 */
[----:B------:R-:W-:Y:S01]  /*1a70*/  FFMA.RM R0, R0, R11, 12582913 ;  /* 0x4b40000100007423 */ /* 0x000fe2000000400b */
[----:B0-----:R-:W-:-:S03]  /*1a80*/  FFMA R11, -R3, R12, 1 ;  /* 0x3f800000030b7423 */ /* 0x001fc6000000010c */
[C---:B------:R-:W-:Y:S01]  /*1a90*/  FADD R6, R0.reuse, -12583039 ;  /* 0xcb40007f00067421 */ /* 0x040fe20000000000 */
[----:B------:R-:W-:-:S03]  /*1aa0*/  SHF.L.U32 R0, R0, 0x17, RZ ;  /* 0x0000001700007819 */ /* 0x000fc600000006ff */
[----:B------:R-:W-:-:S04]  /*1ab0*/  FFMA R6, R7, 1.4426950216293334961, -R6 ;  /* 0x3fb8aa3b07067823 */ /* 0x000fc80000000806 */
[----:B------:R-:W-:Y:S01]  /*1ac0*/  FFMA R10, R7, 1.925963033500011079e-08, R6 ;  /* 0x32a57060070a7823 */ /* 0x000fe20000000006 */
[----:B------:R-:W-:-:S03]  /*1ad0*/  MOV R6, UR4 ;  /* 0x0000000400067c02 */ /* 0x000fc60008000f00 */
[----:B------:R-:W0:Y:S02]  /*1ae0*/  MUFU.EX2 R7, R10 ;  /* 0x0000000a00077308 */ /* 0x000e240000000800 */
[----:B0-----:R-:W-:Y:S01]  /*1af0*/  FMUL R14, R0, R7 ;  /* 0x00000007000e7220 */ /* 0x001fe20000400000 */
[----:B------:R-:W-:Y:S01]  /*1b00*/  FFMA R0, R12, R11, R12 ;  /* 0x0000000b0c007223 */ /* 0x000fe2000000000c */
[----:B------:R-:W-:-:S04]  /*1b10*/  MOV R7, UR5 ;  /* 0x0000000500077c02 */ /* 0x000fc80008000f00 */
[----:B------:R-:W0:Y:S01]  /*1b20*/  FCHK P0, R14, R3 ;  /* 0x000000030e007302 */ /* 0x000e220000000000 */
[----:B------:R-:W-:Y:S01]  /*1b30*/  FFMA R11, R0, R14, RZ ;  /* 0x0000000e000b7223 */ /* 0x000fe200000000ff */
[----:B------:R-:W-:-:S04]  /*1b40*/  IMAD.WIDE R6, R5, 0x4, R6 ;  /* 0x0000000405067825 */ /* 0x000fc800078e0206 */
[----:B------:R-:W-:-:S04]  /*1b50*/  FFMA R12, -R3, R11, R14 ;  /* 0x0000000b030c7223 */ /* 0x000fc8000000010e */
[----:B------:R-:W-:Y:S01]  /*1b60*/  FFMA R11, R0, R12, R11 ;  /* 0x0000000c000b7223 */ /* 0x000fe2000000000b */
[----:B0-----:R-:W-:Y:S06]  /*1b70*/  @!P0 BRA `(.L_x_77) ;  /* 0x0000000000108947 */ /* 0x001fec0003800000 */
[----:B------:R-:W-:Y:S02]  /*1b80*/  MOV R0, R14 ;  /* 0x0000000e00007202 */ /* 0x000fe40000000f00 */
[----:B------:R-:W-:-:S07]  /*1b90*/  MOV R12, 0x1bb0 ;  /* 0x00001bb0000c7802 */ /* 0x000fce0000000f00 */
[----:B------:R-:W-:Y:S05]  /*1ba0*/  CALL.REL.NOINC `($__internal_1_$__cuda_sm3x_div_rn_noftz_f32_slowpath) ;  /* 0x0000000400647944 */ /* 0x000fea0003c00000 */
[----:B------:R-:W-:-:S07]  /*1bb0*/  MOV R11, R0 ;  /* 0x00000000000b7202 */ /* 0x000fce0000000f00 */
.L_x_77:
[----:B------:R-:W-:Y:S05]  /*1bc0*/  BSYNC.RECONVERGENT B0 ;  /* 0x0000000000007941 */ /* 0x000fea0003800200 */
.L_x_76:
[----:B------:R0:W-:Y:S04]  /*1bd0*/  STG.E desc[UR8][R6.64+-0x100], R11 ;  /* 0xffff000b06007986 */ /* 0x0001e8000c101908 */
[----:B------:R-:W2:Y:S01]  /*1be0*/  LDG.E R13, desc[UR8][R8.64+-0x80] ;  /* 0xffff8008080d7981 */ /* 0x000ea2000c1e1900 */
[----:B------:R-:W-:Y:S01]  /*1bf0*/  HFMA2 R0, -RZ, RZ, 0.96630859375, -0.0022525787353515625 ;  /* 0x3bbb989dff007431 */ /* 0x000fe200000001ff */
[----:B------:R-:W-:Y:S01]  /*1c00*/  MOV R15, 0x437c0000 ;  /* 0x437c0000000f7802 */ /* 0x000fe20000000f00 */
[----:B------:R-:W1:Y:S01]  /*1c10*/  MUFU.RCP R12, R3 ;  /* 0x00000003000c7308 */ /* 0x000e620000001000 */
[----:B------:R-:W-:Y:S01]  /*1c20*/  BSSY.RECONVERGENT B0, `(.L_x_78) ;  /* 0x0000015000007945 */ /* 0x000fe20003800200 */
[----:B--2---:R-:W-:-:S04]  /*1c30*/  FADD R13, -R4, R13 ;  /* 0x0000000d040d7221 */ /* 0x004fc80000000100 */
[----:B------:R-:W-:-:S04]  /*1c40*/  FFMA.SAT R0, R13, R0, 0.5 ;  /* 0x3f0000000d007423 */ /* 0x000fc80000002000 */
[----:B------:R-:W-:-:S04]  /*1c50*/  FFMA.RM R0, R0, R15, 12582913 ;  /* 0x4b40000100007423 */ /* 0x000fc8000000400f */
[C---:B------:R-:W-:Y:S01]  /*1c60*/  FADD R10, R0.reuse, -12583039 ;  /* 0xcb40007f000a7421 */ /* 0x040fe20000000000 */
[----:B------:R-:W-:-:S03]  /*1c70*/  SHF.L.U32 R0, R0, 0x17, RZ ;  /* 0x0000001700007819 */ /* 0x000fc600000006ff */
[----:B------:R-:W-:-:S04]  /*1c80*/  FFMA R10, R13, 1.4426950216293334961, -R10 ;  /* 0x3fb8aa3b0d0a7823 */ /* 0x000fc8000000080a */
[----:B------:R-:W-:Y:S01]  /*1c90*/  FFMA R10, R13, 1.925963033500011079e-08, R10 ;  /* 0x32a570600d0a7823 */ /* 0x000fe2000000000a */
[----:B-1----:R-:W-:-:S03]  /*1ca0*/  FFMA R13, -R3, R12, 1 ;  /* 0x3f800000030d7423 */ /* 0x002fc6000000010c */
[----:B0-----:R-:W0:Y:S02]  /*1cb0*/  MUFU.EX2 R11, R10 ;  /* 0x0000000a000b7308 */ /* 0x001e240000000800 */
[----:B0-----:R-:W-:Y:S01]  /*1cc0*/  FMUL R14, R0, R11 ;  /* 0x0000000b000e7220 */ /* 0x001fe20000400000 */
[----:B------:R-:W-:-:S05]  /*1cd0*/  FFMA R0, R12, R13, R12 ;  /* 0x0000000d0c007223 */ /* 0x000fca000000000c */
[----:B------:R-:W0:Y:S01]  /*1ce0*/  FCHK P0, R14, R3 ;  /* 0x000000030e007302 */ /* 0x000e220000000000 */
[----:B------:R-:W-:-:S04]  /*1cf0*/  FFMA R11, R0, R14, RZ ;  /* 0x0000000e000b7223 */ /* 0x000fc800000000ff */
[----:B------:R-:W-:-:S04]  /*1d00*/  FFMA R12, -R3, R11, R14 ;  /* 0x0000000b030c7223 */ /* 0x000fc8000000010e */
[----:B------:R-:W-:Y:S01]  /*1d10*/  FFMA R11, R0, R12, R11 ;  /* 0x0000000c000b7223 */ /* 0x000fe2000000000b */
[----:B0-----:R-:W-:Y:S06]  /*1d20*/  @!P0 BRA `(.L_x_79) ;  /* 0x0000000000108947 */ /* 0x001fec0003800000 */
[----:B------:R-:W-:Y:S02]  /*1d30*/  MOV R0, R14 ;  /* 0x0000000e00007202 */ /* 0x000fe40000000f00 */
[----:B------:R-:W-:-:S07]  /*1d40*/  MOV R12, 0x1d60 ;  /* 0x00001d60000c7802 */ /* 0x000fce0000000f00 */
[----:B------:R-:W-:Y:S05]  /*1d50*/  CALL.REL.NOINC `($__internal_1_$__cuda_sm3x_div_rn_noftz_f32_slowpath) ;  /* 0x0000000000f87944 */ /* 0x000fea0003c00000 */
[----:B------:R-:W-:-:S07]  /*1d60*/  IMAD.MOV.U32 R11, RZ, RZ, R0 ;  /* 0x000000ffff0b7224 */ /* 0x000fce00078e0000 */
.L_x_79:
[----:B------:R-:W-:Y:S05]  /*1d70*/  BSYNC.RECONVERGENT B0 ;  /* 0x0000000000007941 */ /* 0x000fea0003800200 */
.L_x_78:
        /* <DEDUP_REMOVED lines=25> */
[----:B------:R-:W-:-:S07]  /*1f10*/  MOV R11, R0 ;  /* 0x00000000000b7202 */ /* 0x000fce0000000f00 */
.L_x_81:
[----:B------:R-:W-:Y:S05]  /*1f20*/  BSYNC.RECONVERGENT B0 ;  /* 0x0000000000007941 */ /* 0x000fea0003800200 */
.L_x_80:
[----:B------:R0:W-:Y:S04]  /*1f30*/  STG.E desc[UR8][R6.64], R11 ;  /* 0x0000000b06007986 */ /* 0x0001e8000c101908 */
[----:B------:R-:W2:Y:S01]  /*1f40*/  LDG.E R9, desc[UR8][R8.64+0x80] ;  /* 0x0000800808097981 */ /* 0x000ea2000c1e1900 */
[----:B------:R-:W-:Y:S01]  /*1f50*/  HFMA2 R13, -RZ, RZ, 0.96630859375, -0.0022525787353515625 ;  /* 0x3bbb989dff0d7431 */ /* 0x000fe200000001ff */
[----:B------:R-:W-:Y:S01]  /*1f60*/  MOV R15, 0x437c0000 ;  /* 0x437c0000000f7802 */ /* 0x000fe20000000f00 */
[----:B------:R-:W1:Y:S01]  /*1f70*/  MUFU.RCP R12, R3 ;  /* 0x00000003000c7308 */ /* 0x000e620000001000 */
[----:B------:R-:W-:Y:S01]  /*1f80*/  BSSY.RECONVERGENT B0, `(.L_x_82) ;  /* 0x0000015000007945 */ /* 0x000fe20003800200 */
[----:B--2---:R-:W-:Y:S01]  /*1f90*/  FADD R0, -R4, R9 ;  /* 0x0000000904007221 */ /* 0x004fe20000000100 */
[----:B-1----:R-:W-:-:S03]  /*1fa0*/  FFMA R9, -R3, R12, 1 ;  /* 0x3f80000003097423 */ /* 0x002fc6000000010c */
[----:B------:R-:W-:-:S04]  /*1fb0*/  FFMA.SAT R10, R0, R13, 0.5 ;  /* 0x3f000000000a7423 */ /* 0x000fc8000000200d */
[----:B------:R-:W-:-:S04]  /*1fc0*/  FFMA.RM R10, R10, R15, 12582913 ;  /* 0x4b4000010a0a7423 */ /* 0x000fc8000000400f */
[C---:B------:R-:W-:Y:S01]  /*1fd0*/  FADD R13, R10.reuse, -12583039 ;  /* 0xcb40007f0a0d7421 */ /* 0x040fe20000000000 */
[----:B------:R-:W-:-:S03]  /*1fe0*/  SHF.L.U32 R10, R10, 0x17, RZ ;  /* 0x000000170a0a7819 */ /* 0x000fc600000006ff */
[----:B------:R-:W-:-:S04]  /*1ff0*/  FFMA R13, R0, 1.4426950216293334961, -R13 ;  /* 0x3fb8aa3b000d7823 */ /* 0x000fc8000000080d */
[----:B------:R-:W-:Y:S01]  /*2000*/  FFMA R13, R0, 1.925963033500011079e-08, R13 ;  /* 0x32a57060000d7823 */ /* 0x000fe2000000000d */
[----:B------:R-:W-:-:S05]  /*2010*/  FFMA R0, R12, R9, R12 ;  /* 0x000000090c007223 */ /* 0x000fca000000000c */
[----:B------:R-:W1:Y:S02]  /*2020*/  MUFU.EX2 R13, R13 ;  /* 0x0000000d000d7308 */ /* 0x000e640000000800 */
[----:B-1----:R-:W-:-:S06]  /*2030*/  FMUL R10, R10, R13 ;  /* 0x0000000d0a0a7220 */ /* 0x002fcc0000400000 */
[----:B------:R-:W1:Y:S01]  /*2040*/  FCHK P0, R10, R3 ;  /* 0x000000030a007302 */ /* 0x000e620000000000 */
[----:B------:R-:W-:-:S04]  /*2050*/  FFMA R8, R0, R10, RZ ;  /* 0x0000000a00087223 */ /* 0x000fc800000000ff */
[----:B------:R-:W-:-:S04]  /*2060*/  FFMA R9, -R3, R8, R10 ;  /* 0x0000000803097223 */ /* 0x000fc8000000010a */
[----:B------:R-:W-:Y:S01]  /*2070*/  FFMA R9, R0, R9, R8 ;  /* 0x0000000900097223 */ /* 0x000fe20000000008 */
[----:B01----:R-:W-:Y:S06]  /*2080*/  @!P0 BRA `(.L_x_83) ;  /* 0x0000000000108947 */ /* 0x003fec0003800000 */
[----:B------:R-:W-:Y:S02]  /*2090*/  MOV R0, R10 ;  /* 0x0000000a00007202 */ /* 0x000fe40000000f00 */
[----:B------:R-:W-:-:S07]  /*20a0*/  MOV R12, 0x20c0 ;  /* 0x000020c0000c7802 */ /* 0x000fce0000000f00 */
[----:B------:R-:W-:Y:S05]  /*20b0*/  CALL.REL.NOINC `($__internal_1_$__cuda_sm3x_div_rn_noftz_f32_slowpath) ;  /* 0x0000000000207944 */ /* 0x000fea0003c00000 */
[----:B------:R-:W-:-:S07]  /*20c0*/  MOV R9, R0 ;  /* 0x0000000000097202 */ /* 0x000fce0000000f00 */
.L_x_83:
[----:B------:R-:W-:Y:S05]  /*20d0*/  BSYNC.RECONVERGENT B0 ;  /* 0x0000000000007941 */ /* 0x000fea0003800200 */
.L_x_82:
[----:B------:R0:W-:Y:S01]  /*20e0*/  STG.E desc[UR8][R6.64+0x80], R9 ;  /* 0x0000800906007986 */ /* 0x0001e2000c101908 */
[----:B------:R-:W-:Y:S02]  /*20f0*/  IADD3 R2, PT, PT, R2, 0x80, RZ ;  /* 0x0000008002027810 */ /* 0x000fe40007ffe0ff */
[----:B------:R-:W-:Y:S02]  /*2100*/  IADD3 R5, PT, PT, R5, 0x80, RZ ;  /* 0x0000008005057810 */ /* 0x000fe40007ffe0ff */
[----:B------:R-:W-:-:S13]  /*2110*/  ISETP.GE.AND P0, PT, R2, UR11, PT ;  /* 0x0000000b02007c0c */ /* 0x000fda000bf06270 */
[----:B0-----:R-:W-:Y:S05]  /*2120*/  @!P0 BRA `(.L_x_84) ;  /* 0xfffffff800288947 */ /* 0x001fea000383ffff */
[----:B------:R-:W-:Y:S05]  /*2130*/  EXIT ;  /* 0x000000000000794d */ /* 0x000fea0003800000 */
        .weak           $__internal_1_$__cuda_sm3x_div_rn_noftz_f32_slowpath
        .type           $__internal_1_$__cuda_sm3x_div_rn_noftz_f32_slowpath,@function
        .size           $__internal_1_$__cuda_sm3x_div_rn_noftz_f32_slowpath,(.L_x_98 - $__internal_1_$__cuda_sm3x_div_rn_noftz_f32_slowpath)
$__internal_1_$__cuda_sm3x_div_rn_noftz_f32_slowpath:
[--C-:B------:R-:W-:Y:S01]  /*2140*/  SHF.R.U32.HI R13, RZ, 0x17, R3.reuse ;  /* 0x00000017ff0d7819 */ /* 0x100fe20000011603 */
[----:B------:R-:W-:Y:S01]  /*2150*/  BSSY.RECONVERGENT B2, `(.L_x_85) ;  /* 0x0000063000027945 */ /* 0x000fe20003800200 */
[----:B------:R-:W-:Y:S01]  /*2160*/  SHF.R.U32.HI R18, RZ, 0x17, R0 ;  /* 0x00000017ff127819 */ /* 0x000fe20000011600 */
[----:B------:R-:W-:Y:S01]  /*2170*/  IMAD.MOV.U32 R19, RZ, RZ, R3 ;  /* 0x000000ffff137224 */ /* 0x000fe200078e0003 */
[----:B------:R-:W-:Y:S02]  /*2180*/  LOP3.LUT R13, R13, 0xff, RZ, 0xc0, !PT ;  /* 0x000000ff0d0d7812 */ /* 0x000fe400078ec0ff */
[----:B------:R-:W-:Y:S02]  /*2190*/  LOP3.LUT R18, R18, 0xff, RZ, 0xc0, !PT ;  /* 0x000000ff12127812 */ /* 0x000fe400078ec0ff */
[----:B------:R-:W-:Y:S02]  /*21a0*/  IADD3 R21, PT, PT, R13, -0x1, RZ ;  /* 0xffffffff0d157810 */ /* 0x000fe40007ffe0ff */
[----:B------:R-:W-:-:S02]  /*21b0*/  IADD3 R20, PT, PT, R18, -0x1, RZ ;  /* 0xffffffff12147810 */ /* 0x000fc40007ffe0ff */
        /* <DEDUP_REMOVED lines=22> */
[----:B------:R-:W-:Y:S01]  /*2320*/  @P0 MOV R14, RZ ;  /* 0x000000ff000e0202 */ /* 0x000fe20000000f00 */
[----:B------:R-:W-:Y:S01]  /*2330*/  @!P0 FFMA R0, R0, 1.84467440737095516160e+19, RZ ;  /* 0x5f80000000008823 */ /* 0x000fe200000000ff */
[----:B------:R-:W-:Y:S01]  /*2340*/  @!P0 MOV R14, 0xffffffc0 ;  /* 0xffffffc0000e8802 */ /* 0x000fe20000000f00 */
[----:B------:R-:W-:-:S03]  /*2350*/  @!P1 FFMA R19, R3, 1.84467440737095516160e+19, RZ ;  /* 0x5f80000003139823 */ /* 0x000fc600000000ff */
[----:B------:R-:W-:-:S07]  /*2360*/  @!P1 IADD3 R14, PT, PT, R14, 0x40, RZ ;  /* 0x000000400e0e9810 */ /* 0x000fce0007ffe0ff */
.L_x_86:
[----:B------:R-:W-:Y:S01]  /*2370*/  LEA R20, R13, 0xc0800000, 0x17 ;  /* 0xc08000000d147811 */ /* 0x000fe200078eb8ff */
[----:B------:R-:W-:Y:S03]  /*2380*/  BSSY.RECONVERGENT B3, `(.L_x_91) ;  /* 0x0000036000037945 */ /* 0x000fe60003800200 */
[----:B------:R-:W-:Y:S02]  /*2390*/  IADD3 R22, PT, PT, -R20, R19, RZ ;  /* 0x0000001314167210 */ /* 0x000fe40007ffe1ff */
[----:B------:R-:W-:Y:S02]  /*23a0*/  IADD3 R20, PT, PT, R18, -0x7f, RZ ;  /* 0xffffff8112147810 */ /* 0x000fe40007ffe0ff */
[----:B------:R-:W0:Y:S01]  /*23b0*/  MUFU.RCP R24, R22 ;  /* 0x0000001600187308 */ /* 0x000e220000001000 */
[----:B------:R-:W-:Y:S02]  /*23c0*/  FADD.FTZ R21, -R22, -RZ ;  /* 0x800000ff16157221 */ /* 0x000fe40000010100 */
[----:B------:R-:W-:-:S02]  /*23d0*/  IMAD R0, R20, -0x800000, R0 ;  /* 0xff80000014007824 */ /* 0x000fc400078e0200 */
[----:B0-----:R-:W-:-:S04]  /*23e0*/  FFMA R19, R24, R21, 1 ;  /* 0x3f80000018137423 */ /* 0x001fc80000000015 */
[----:B------:R-:W-:-:S04]  /*23f0*/  FFMA R19, R24, R19, R24 ;  /* 0x0000001318137223 */ /* 0x000fc80000000018 */
[----:B------:R-:W-:-:S04]  /*2400*/  FFMA R18, R0, R19, RZ ;  /* 0x0000001300127223 */ /* 0x000fc800000000ff */
[----:B------:R-:W-:-:S04]  /*2410*/  FFMA R23, R21, R18, R0 ;  /* 0x0000001215177223 */ /* 0x000fc80000000000 */
[----:B------:R-:W-:Y:S01]  /*2420*/  FFMA R18, R19, R23, R18 ;  /* 0x0000001713127223 */ /* 0x000fe20000000012 */
[----:B------:R-:W-:-:S03]  /*2430*/  IADD3 R23, PT, PT, R20, 0x7f, -R13 ;  /* 0x0000007f14177810 */ /* 0x000fc60007ffe80d */
[----:B------:R-:W-:Y:S01]  /*2440*/  FFMA R21, R21, R18, R0 ;  /* 0x0000001215157223 */ /* 0x000fe20000000000 */
[----:B------:R-:W-:-:S03]  /*2450*/  IADD3 R23, PT, PT, R23, R14, RZ ;  /* 0x0000000e17177210 */ /* 0x000fc60007ffe0ff */
[----:B------:R-:W-:-:S05]  /*2460*/  FFMA R0, R19, R21, R18 ;  /* 0x0000001513007223 */ /* 0x000fca0000000012 */
[----:B------:R-:W-:-:S04]  /*2470*/  SHF.R.U32.HI R13, RZ, 0x17, R0 ;  /* 0x00000017ff0d7819 */ /* 0x000fc80000011600 */
[----:B------:R-:W-:-:S04]  /*2480*/  LOP3.LUT R13, R13, 0xff, RZ, 0xc0, !PT ;  /* 0x000000ff0d0d7812 */ /* 0x000fc800078ec0ff */
[----:B------:R-:W-:-:S04]  /*2490*/  IADD3 R13, PT, PT, R13, R23, RZ ;  /* 0x000000170d0d7210 */ /* 0x000fc80007ffe0ff */
        /* <DEDUP_REMOVED lines=10> */
[-CC-:B------:R-:W-:Y:S01]  /*2540*/  FFMA.RZ R14, R19, R21.reuse, R18.reuse ;  /* 0x00000015130e7223 */ /* 0x180fe2000000c012 */
[C---:B------:R-:W-:Y:S02]  /*2550*/  ISETP.NE.AND P3, PT, R13.reuse, RZ, PT ;  /* 0x000000ff0d00720c */ /* 0x040fe40003f65270 */
[----:B------:R-:W-:Y:S02]  /*2560*/  ISETP.NE.AND P1, PT, R13, RZ, PT ;  /* 0x000000ff0d00720c */ /* 0x000fe40003f25270 */
[----:B------:R-:W-:Y:S01]  /*2570*/  LOP3.LUT R20, R14, 0x7fffff, RZ, 0xc0, !PT ;  /* 0x007fffff0e147812 */ /* 0x000fe200078ec0ff */
[CCC-:B------:R-:W-:Y:S01]  /*2580*/  FFMA.RP R14, R19.reuse, R21.reuse, R18.reuse ;  /* 0x00000015130e7223 */ /* 0x1c0fe20000008012 */
[----:B------:R-:W-:Y:S01]  /*2590*/  FFMA.RM R19, R19, R21, R18 ;  /* 0x0000001513137223 */ /* 0x000fe20000004012 */
[----:B------:R-:W-:Y:S02]  /*25a0*/  IADD3 R21, PT, PT, R13, 0x20, RZ ;  /* 0x000000200d157810 */ /* 0x000fe40007ffe0ff */
[----:B------:R-:W-:-:S02]  /*25b0*/  LOP3.LUT R20, R20, 0x800000, RZ, 0xfc, !PT ;  /* 0x0080000014147812 */ /* 0x000fc400078efcff */
[----:B------:R-:W-:Y:S02]  /*25c0*/  IADD3 R13, PT, PT, -R13, RZ, RZ ;  /* 0x000000ff0d0d7210 */ /* 0x000fe40007ffe1ff */
[----:B------:R-:W-:Y:S02]  /*25d0*/  SHF.L.U32 R21, R20, R21, RZ ;  /* 0x0000001514157219 */ /* 0x000fe400000006ff */
[----:B------:R-:W-:Y:S02]  /*25e0*/  FSETP.NEU.FTZ.AND P0, PT, R14, R19, PT ;  /* 0x000000130e00720b */ /* 0x000fe40003f1d000 */
[----:B------:R-:W-:Y:S02]  /*25f0*/  SEL R13, R13, RZ, P3 ;  /* 0x000000ff0d0d7207 */ /* 0x000fe40001800000 */
[----:B------:R-:W-:Y:S02]  /*2600*/  ISETP.NE.AND P1, PT, R21, RZ, P1 ;  /* 0x000000ff1500720c */ /* 0x000fe40000f25270 */
[----:B------:R-:W-:-:S02]  /*2610*/  SHF.R.U32.HI R13, RZ, R13, R20 ;  /* 0x0000000dff0d7219 */ /* 0x000fc40000011614 */
[----:B------:R-:W-:Y:S02]  /*2620*/  PLOP3.LUT P0, PT, P0, P1, PT, 0xf8, 0x8f ;  /* 0x00000000008f781c */ /* 0x000fe40000703f70 */
[----:B------:R-:W-:Y:S02]  /*2630*/  SHF.R.U32.HI R19, RZ, 0x1, R13 ;  /* 0x00000001ff137819 */ /* 0x000fe4000001160d */
[----:B------:R-:W-:-:S04]  /*2640*/  SEL R14, RZ, 0x1, !P0 ;  /* 0x00000001ff0e7807 */ /* 0x000fc80004000000 */
[----:B------:R-:W-:-:S04]  /*2650*/  LOP3.LUT R14, R14, 0x1, R19, 0xf8, !PT ;  /* 0x000000010e0e7812 */ /* 0x000fc800078ef813 */
[----:B------:R-:W-:-:S04]  /*2660*/  LOP3.LUT R14, R14, R13, RZ, 0xc0, !PT ;  /* 0x0000000d0e0e7212 */ /* 0x000fc800078ec0ff */
[----:B------:R-:W-:-:S04]  /*2670*/  IADD3 R19, PT, PT, R19, R14, RZ ;  /* 0x0000000e13137210 */ /* 0x000fc80007ffe0ff */
[----:B------:R-:W-:Y:S01]  /*2680*/  LOP3.LUT R0, R19, R0, RZ, 0xfc, !PT ;  /* 0x0000000013007212 */ /* 0x000fe200078efcff */
[----:B------:R-:W-:Y:S06]  /*2690*/  BRA `(.L_x_94) ;  /* 0x0000000000107947 */ /* 0x000fec0003800000 */
.L_x_93:
[----:B------:R-:W-:-:S04]  /*26a0*/  LOP3.LUT R0, R0, 0x80000000, RZ, 0xc0, !PT ;  /* 0x8000000000007812 */ /* 0x000fc800078ec0ff */
[----:B------:R-:W-:Y:S01]  /*26b0*/  LOP3.LUT R0, R0, 0x7f800000, RZ, 0xfc, !PT ;  /* 0x7f80000000007812 */ /* 0x000fe200078efcff */
[----:B------:R-:W-:Y:S06]  /*26c0*/  BRA `(.L_x_94) ;  /* 0x0000000000047947 */ /* 0x000fec0003800000 */
.L_x_92:
[----:B------:R-:W-:-:S07]  /*26d0*/  LEA R0, R23, R0, 0x17 ;  /* 0x0000000017007211 */ /* 0x000fce00078eb8ff */
.L_x_94:
[----:B------:R-:W-:Y:S05]  /*26e0*/  BSYNC.RECONVERGENT B3 ;  /* 0x0000000000037941 */ /* 0x000fea0003800200 */
.L_x_91:
[----:B------:R-:W-:Y:S05]  /*26f0*/  BRA `(.L_x_95) ;  /* 0x0000000000207947 */ /* 0x000fea0003800000 */
.L_x_90:
[----:B------:R-:W-:-:S04]  /*2700*/  LOP3.LUT R0, R19, 0x80000000, R0, 0x48, !PT ;  /* 0x8000000013007812 */ /* 0x000fc800078e4800 */
[----:B------:R-:W-:Y:S01]  /*2710*/  LOP3.LUT R0, R0, 0x7f800000, RZ, 0xfc, !PT ;  /* 0x7f80000000007812 */ /* 0x000fe200078efcff */
[----:B------:R-:W-:Y:S06]  /*2720*/  BRA `(.L_x_95) ;  /* 0x0000000000147947 */ /* 0x000fec0003800000 */
.L_x_89:
[----:B------:R-:W-:Y:S01]  /*2730*/  LOP3.LUT R0, R19, 0x80000000, R0, 0x48, !PT ;  /* 0x8000000013007812 */ /* 0x000fe200078e4800 */
[----:B------:R-:W-:Y:S06]  /*2740*/  BRA `(.L_x_95) ;  /* 0x00000000000c7947 */ /* 0x000fec0003800000 */
.L_x_88:
[----:B------:R-:W0:Y:S01]  /*2750*/  MUFU.RSQ R0, -QNAN ;  /* 0xffc0000000007908 */ /* 0x000e220000001400 */
[----:B------:R-:W-:Y:S05]  /*2760*/  BRA `(.L_x_95) ;  /* 0x0000000000047947 */ /* 0x000fea0003800000 */
.L_x_87:
[----:B------:R-:W-:-:S07]  /*2770*/  FADD.FTZ R0, R0, R3 ;  /* 0x0000000300007221 */ /* 0x000fce0000010000 */
.L_x_95:
[----:B------:R-:W-:Y:S05]  /*2780*/  BSYNC.RECONVERGENT B2 ;  /* 0x0000000000027941 */ /* 0x000fea0003800200 */
.L_x_85:
[----:B------:R-:W-:-:S04]  /*2790*/  HFMA2 R13, -RZ, RZ, 0, 0 ;  /* 0x00000000ff0d7431 */ /* 0x000fc800000001ff */
[----:B0-----:R-:W-:Y:S05]  /*27a0*/  RET.REL.NODEC R12 `(_Z26safe_softmax_f32_f32_naiveILi8EEvPfiiS0_) ;  /* 0xffffffd80c147950 */ /* 0x001fea0003c3ffff */
.L_x_96:
        /* <DEDUP_REMOVED lines=13> */
.L_x_98:


//--------------------- .nv.shared._Z29safe_softmax_f32_f32_optimizeILi8EEvPfiiS0_ --------------------------
	.section	.nv.shared._Z29safe_softmax_f32_f32_optimizeILi8EEvPfiiS0_,"aw",@nobits
	.sectionflags	@""
	.align	16
	.zero		1024


//--------------------- .nv.shared.reserved.0     --------------------------
	.section	.nv.shared.reserved.0,"aw",@nobits
	.weak		__nv_reservedSMEM_offset_0_alias
	.size		__nv_reservedSMEM_offset_0_alias, 0, 64
	.other		__nv_reservedSMEM_offset_0_alias,@"STO_CUDA_RESERVED_SHARED STV_DEFAULT"
__nv_reservedSMEM_offset_0_alias:
	.zero		0
	.zero		64


//--------------------- .nv.shared._Z26safe_softmax_f32_f32_naiveILi8EEvPfiiS0_ --------------------------
	.section	.nv.shared._Z26safe_softmax_f32_f32_naiveILi8EEvPfiiS0_,"aw",@nobits
	.sectionflags	@""
	.align	16
	.zero		1024


//--------------------- .nv.constant0._Z29safe_softmax_f32_f32_optimizeILi8EEvPfiiS0_ --------------------------
	.section	.nv.constant0._Z29safe_softmax_f32_f32_optimizeILi8EEvPfiiS0_,"a",@progbits
	.sectionflags	@""
	.align	4
.nv.constant0._Z29safe_softmax_f32_f32_optimizeILi8EEvPfiiS0_:
	.zero		920


//--------------------- .nv.constant0._Z26safe_softmax_f32_f32_naiveILi8EEvPfiiS0_ --------------------------
	.section	.nv.constant0._Z26safe_softmax_f32_f32_naiveILi8EEvPfiiS0_,"a",@progbits
	.sectionflags	@""
	.align	4
.nv.constant0._Z26safe_softmax_f32_f32_naiveILi8EEvPfiiS0_:
	.zero		920


//--------------------- SYMBOLS --------------------------

	.type		.nv.reservedSmem.offset0,@object
	.size		.nv.reservedSmem.offset0,0x4
	.type		.nv.reservedSmem.cap,@object
	.size		.nv.reservedSmem.cap,0x4
